// auto-generated by cutlass_sweep.fmha — config: {"arch": "sm_90", "direction": "fwd", "dtype": "fp16", "head_dim": 224, "mask": "residual", "schedule": "pingpong", "tile_kv": 128, "tile_q": 128}
#include "cutlass/cutlass.h"
#include "cute/tensor.hpp"
#include "cutlass/device_kernel.h"
#include "cutlass/kernel_hardware_info.h"
#include "88_hopper_fmha/collective/fmha_fusion.hpp"
#include "88_hopper_fmha/kernel/fmha_kernel_builder.hpp"

using namespace cute;
using Element = cutlass::half_t;
using TileShape = Shape<_128, _128, _224>;
using StrideQ = cute::tuple<int, _1, cute::tuple<int, int>>;
using StrideK = cute::tuple<int, _1, cute::tuple<int, int>>;
using StrideV = cute::tuple<int, cute::_1, cute::tuple<int, int>>;

using Kernel = typename cutlass::fmha::kernel::FmhaBuilder<
    Element, float, float,
    TileShape, StrideQ, StrideK, StrideV,
    cutlass::fmha::collective::ResidualFusion,
    cutlass::gemm::KernelTmaWarpSpecializedPingpong
  >::Kernel;

auto* _anchor = &cutlass::device_kernel<Kernel>;


// ===== COMPILED SASS (sm_90a) =====

	.target	sm_90a

	.elftype	@"ET_EXEC"


//--------------------- .note.nv.tkinfo           --------------------------
	.section	.note.nv.tkinfo,"",@"SHT_NOTE"
	.sectionflags	@"SHF_NOTE_NV_TKINFO"
	.tkinfo
        /*0018*/ 	.word	0x00000002
        /*0030*/ 	.string	""
        /*0030*/ 	.string	"ptxas"
        /*0030*/ 	.string	"Cuda compilation tools, release 13.0, V13.0.88"
        /*0030*/ 	.string	"Build cuda_13.0.r13.0/compiler.36424714_0"
        /*0030*/ 	.string	"-arch sm_90a -m 64 "



//--------------------- .note.nv.cuinfo           --------------------------
	.section	.note.nv.cuinfo,"",@"SHT_NOTE"
	.sectionflags	@"SHF_NOTE_NV_CUINFO"
        /*0018*/ 	.short	0x0002
        /*001a*/ 	.short	0x005a
        /*001c*/ 	.short	0x0082
	.zero		2


//--------------------- .nv.info                  --------------------------
	.section	.nv.info,"",@"SHT_CUDA_INFO"
	.align	4


	//----- nvinfo : EIATTR_REGCOUNT
	.align		4
        /*0000*/ 	.byte	0x04, 0x2f
        /*0002*/ 	.short	(.L_16 - .L_15)
	.align		4
.L_15:
        /*0004*/ 	.word	index@(_ZN7cutlass13device_kernelINS_4fmha6kernel28FmhaKernelTmaWarpSpecializedINS1_10collective30FmhaMainloopTmaWarpSpecializedINS_6half_tEffN4cute5tupleIJNS7_1CILi128EEESA_NS9_ILi224EEEEEENS8_IJiNS9_ILi1EEENS8_IJiiEEEEEESF_SF_NS4_14ResidualFusionEJNS2_6OptionILNS2_3TagE0ENS9_ILb1EEEEENSH_ILSI_2ESJ_EEEEENS4_15FmhaFwdEpilogueIS6_fNS8_IJNS9_ILi64EEESB_SA_EEEEENS2_23PersistentTileSchedulerEJSK_SL_EEEEEvNT_6ParamsE)
        /*0008*/ 	.word	0x000000a8


	//----- nvinfo : EIATTR_FRAME_SIZE
	.align		4
.L_16:
        /*000c*/ 	.byte	0x04, 0x11
        /*000e*/ 	.short	(.L_18 - .L_17)
	.align		4
.L_17:
        /*0010*/ 	.word	index@($__internal_0_$__cuda_sm20_rcp_rn_f32_slowpath)
        /*0014*/ 	.word	0x00000000


	//----- nvinfo : EIATTR_FRAME_SIZE
	.align		4
.L_18:
        /*0018*/ 	.byte	0x04, 0x11
        /*001a*/ 	.short	(.L_20 - .L_19)
	.align		4
.L_19:
        /*001c*/ 	.word	index@(_ZN7cutlass13device_kernelINS_4fmha6kernel28FmhaKernelTmaWarpSpecializedINS1_10collective30FmhaMainloopTmaWarpSpecializedINS_6half_tEffN4cute5tupleIJNS7_1CILi128EEESA_NS9_ILi224EEEEEENS8_IJiNS9_ILi1EEENS8_IJiiEEEEEESF_SF_NS4_14ResidualFusionEJNS2_6OptionILNS2_3TagE0ENS9_ILb1EEEEENSH_ILSI_2ESJ_EEEEENS4_15FmhaFwdEpilogueIS6_fNS8_IJNS9_ILi64EEESB_SA_EEEEENS2_23PersistentTileSchedulerEJSK_SL_EEEEEvNT_6ParamsE)
        /*0020*/ 	.word	0x00000000


	//----- nvinfo : EIATTR_MIN_STACK_SIZE
	.align		4
.L_20:
        /*0024*/ 	.byte	0x04, 0x12
        /*0026*/ 	.short	(.L_22 - .L_21)
	.align		4
.L_21:
        /*0028*/ 	.word	index@(_ZN7cutlass13device_kernelINS_4fmha6kernel28FmhaKernelTmaWarpSpecializedINS1_10collective30FmhaMainloopTmaWarpSpecializedINS_6half_tEffN4cute5tupleIJNS7_1CILi128EEESA_NS9_ILi224EEEEEENS8_IJiNS9_ILi1EEENS8_IJiiEEEEEESF_SF_NS4_14ResidualFusionEJNS2_6OptionILNS2_3TagE0ENS9_ILb1EEEEENSH_ILSI_2ESJ_EEEEENS4_15FmhaFwdEpilogueIS6_fNS8_IJNS9_ILi64EEESB_SA_EEEEENS2_23PersistentTileSchedulerEJSK_SL_EEEEEvNT_6ParamsE)
        /*002c*/ 	.word	0x00000000
.L_22:


//--------------------- .nv.compat                --------------------------
	.section	.nv.compat,"",@"SHT_CUDA_COMPAT_INFO"
	.align	4
        /*0000*/ 	.byte	0x02, 0x09, 0x01, 0x00, 0x02, 0x02, 0x04, 0x00, 0x02, 0x05, 0x05, 0x00, 0x03, 0x07, 0x01, 0x01
        /*0010*/ 	.byte	0x02, 0x03, 0x01, 0x00, 0x02, 0x06, 0x01, 0x00, 0x04, 0x0b, 0x08, 0x00, 0x00, 0x00, 0x00, 0x00
        /*0020*/ 	.byte	0x00, 0x00, 0x00, 0x00


//--------------------- .nv.info._ZN7cutlass13device_kernelINS_4fmha6kernel28FmhaKernelTmaWarpSpecializedINS1_10collective30FmhaMainloopTmaWarpSpecializedINS_6half_tEffN4cute5tupleIJNS7_1CILi128EEESA_NS9_ILi224EEEEEENS8_IJiNS9_ILi1EEENS8_IJiiEEEEEESF_SF_NS4_14ResidualFusionEJNS2_6OptionILNS2_3TagE0ENS9_ILb1EEEEENSH_ILSI_2ESJ_EEEEENS4_15FmhaFwdEpilogueIS6_fNS8_IJNS9_ILi64EEESB_SA_EEEEENS2_23PersistentTileSchedulerEJSK_SL_EEEEEvNT_6ParamsE --------------------------
	.section	.nv.info._ZN7cutlass13device_kernelINS_4fmha6kernel28FmhaKernelTmaWarpSpecializedINS1_10collective30FmhaMainloopTmaWarpSpecializedINS_6half_tEffN4cute5tupleIJNS7_1CILi128EEESA_NS9_ILi224EEEEEENS8_IJiNS9_ILi1EEENS8_IJiiEEEEEESF_SF_NS4_14ResidualFusionEJNS2_6OptionILNS2_3TagE0ENS9_ILb1EEEEENSH_ILSI_2ESJ_EEEEENS4_15FmhaFwdEpilogueIS6_fNS8_IJNS9_ILi64EEESB_SA_EEEEENS2_23PersistentTileSchedulerEJSK_SL_EEEEEvNT_6ParamsE,"",@"SHT_CUDA_INFO"
	.sectionflags	@""
	.align	4


	//----- nvinfo : EIATTR_CUDA_API_VERSION
	.align		4
        /*0000*/ 	.byte	0x04, 0x37
        /*0002*/ 	.short	(.L_24 - .L_23)
.L_23:
        /*0004*/ 	.word	0x00000082


	//----- nvinfo : EIATTR_KPARAM_INFO
	.align		4
.L_24:
        /*0008*/ 	.byte	0x04, 0x17
        /*000a*/ 	.short	(.L_26 - .L_25)
.L_25:
        /*000c*/ 	.word	0x00000000
        /*0010*/ 	.short	0x0000
        /*0012*/ 	.short	0x0070
        /*0014*/ 	.byte	0x00, 0xf0, 0x01, 0x20


	//----- nvinfo : EIATTR_SPARSE_MMA_MASK
	.align		4
.L_26:
        /*0018*/ 	.byte	0x03, 0x50
        /*001a*/ 	.short	0x0000


	//----- nvinfo : EIATTR_MAXREG_COUNT
	.align		4
        /*001c*/ 	.byte	0x03, 0x1b
        /*001e*/ 	.short	0x00a8


	//----- nvinfo : EIATTR_NUM_BARRIERS
	.align		4
        /*0020*/ 	.byte	0x02, 0x4c
        /*0022*/ 	.byte	0x02
	.zero		1


	//----- nvinfo : EIATTR_EXTERNS
	.align		4
        /*0024*/ 	.byte	0x04, 0x0f
        /*0026*/ 	.short	(.L_28 - .L_27)


	//   ....[0]....
	.align		4
.L_27:
        /*0028*/ 	.word	index@(__assertfail)


	//----- nvinfo : EIATTR_MERCURY_ISA_VERSION
	.align		4
.L_28:
        /*002c*/ 	.byte	0x03, 0x5f
        /*002e*/ 	.short	0x0101


	//----- nvinfo : EIATTR_INT_WARP_WIDE_INSTR_OFFSETS
	.align		4
        /*0030*/ 	.byte	0x04, 0x31
        /*0032*/ 	.short	(.L_30 - .L_29)


	//   ....[0]....
.L_29:
        /*0034*/ 	.word	0x00000780


	//   ....[1]....
        /*0038*/ 	.word	0x00000790


	//   ....[2]....
        /*003c*/ 	.word	0x000007a0


	//   ....[3]....
        /*0040*/ 	.word	0x000007b0


	//   ....[4]....
        /*0044*/ 	.word	0x00000820


	//   ....[5]....
        /*0048*/ 	.word	0x00000a00


	//   ....[6]....
        /*004c*/ 	.word	0x00000ab0


	//----- nvinfo : EIATTR_COOP_GROUP_MASK_REGIDS
	.align		4
.L_30:
        /*0050*/ 	.byte	0x04, 0x29
        /*0052*/ 	.short	(.L_32 - .L_31)


	//   ....[0]....
.L_31:
        /*0054*/ 	.word	0xffffffff


	//   ....[1]....
        /*0058*/ 	.word	0xffffffff


	//   ....[2]....
        /*005c*/ 	.word	0xffffffff


	//   ....[3]....
        /*0060*/ 	.word	0xffffffff


	//   ....[4]....
        /*0064*/ 	.word	0xffffffff


	//   ....[5]....
        /*0068*/ 	.word	0xffffffff


	//   ....[6]....
        /*006c*/ 	.word	0xffffffff


	//   ....[7]....
        /*0070*/ 	.word	0xffffffff


	//   ....[8]....
        /*0074*/ 	.word	0xffffffff


	//   ....[9]....
        /*0078*/ 	.word	0xffffffff


	//   ....[10]....
        /*007c*/ 	.word	0xffffffff


	//   ....[11]....
        /*0080*/ 	.word	0xffffffff


	//   ....[12]....
        /*0084*/ 	.word	0xffffffff


	//   ....[13]....
        /*0088*/ 	.word	0xffffffff


	//   ....[14]....
        /*008c*/ 	.word	0xffffffff


	//   ....[15]....
        /*0090*/ 	.word	0xffffffff


	//   ....[16]....
        /*0094*/ 	.word	0xffffffff


	//   ....[17]....
        /*0098*/ 	.word	0xffffffff


	//   ....[18]....
        /*009c*/ 	.word	0xffffffff


	//   ....[19]....
        /*00a0*/ 	.word	0xffffffff


	//   ....[20]....
        /*00a4*/ 	.word	0xffffffff


	//   ....[21]....
        /*00a8*/ 	.word	0xffffffff


	//----- nvinfo : EIATTR_COOP_GROUP_INSTR_OFFSETS
	.align		4
.L_32:
        /*00ac*/ 	.byte	0x04, 0x28
        /*00ae*/ 	.short	(.L_34 - .L_33)


	//   ....[0]....
.L_33:
        /*00b0*/ 	.word	0x00000070


	//   ....[1]....
        /*00b4*/ 	.word	0x000000a0


	//   ....[2]....
        /*00b8*/ 	.word	0x000001d0


	//   ....[3]....
        /*00bc*/ 	.word	0x00000400


	//   ....[4]....
        /*00c0*/ 	.word	0x000005c0


	//   ....[5]....
        /*00c4*/ 	.word	0x00000720


	//   ....[6]....
        /*00c8*/ 	.word	0x00002570


	//   ....[7]....
        /*00cc*/ 	.word	0x00002620


	//   ....[8]....
        /*00d0*/ 	.word	0x00002db0


	//   ....[9]....
        /*00d4*/ 	.word	0x00002f20


	//   ....[10]....
        /*00d8*/ 	.word	0x00006200


	//   ....[11]....
        /*00dc*/ 	.word	0x00006220


	//   ....[12]....
        /*00e0*/ 	.word	0x00006a40


	//   ....[13]....
        /*00e4*/ 	.word	0x00006bb0


	//   ....[14]....
        /*00e8*/ 	.word	0x0000ad80


	//   ....[15]....
        /*00ec*/ 	.word	0x0000ae80


	//   ....[16]....
        /*00f0*/ 	.word	0x0000b700


	//   ....[17]....
        /*00f4*/ 	.word	0x0000b860


	//   ....[18]....
        /*00f8*/ 	.word	0x0000eb80


	//   ....[19]....
        /*00fc*/ 	.word	0x0000ebb0


	//   ....[20]....
        /*0100*/ 	.word	0x0000ec00


	//   ....[21]....
        /*0104*/ 	.word	0x0000ec20


	//----- nvinfo : EIATTR_REG_RECONFIG
	.align		4
.L_34:
        /*0108*/ 	.byte	0x01, 0x54
	.zero		2


	//----- nvinfo : EIATTR_SYSCALL_OFFSETS
	.align		4
        /*010c*/ 	.byte	0x04, 0x46
        /*010e*/ 	.short	(.L_36 - .L_35)


	//   ....[0]....
.L_35:
        /*0110*/ 	.word	0x0000fb90


	//   ....[1]....
        /*0114*/ 	.word	0x0000fcf0


	//----- nvinfo : EIATTR_MBARRIER_INSTR_OFFSETS
	.align		4
.L_36:
        /*0118*/ 	.byte	0x04, 0x39
        /*011a*/ 	.short	(.L_38 - .L_37)


	//   ....[0]....
.L_37:
        /*011c*/ 	.word	0x000003b0
        /*0120*/ 	.word	0x000000ff
        /*0124*/ 	.word	0x00058450
        /*0128*/ 	.short	0x0100
        /*012a*/ 	.byte	0x08
	.zero		1


	//   ....[1]....
        /*012c*/ 	.word	0x000003c0
        /*0130*/ 	.word	0x000000ff
        /*0134*/ 	.word	0x00058460
        /*0138*/ 	.short	0x0100
        /*013a*/ 	.byte	0x08
	.zero		1


	//   ....[2]....
        /*013c*/ 	.word	0x000003d0
        /*0140*/ 	.word	0x000000ff
        /*0144*/ 	.word	0x00058458
        /*0148*/ 	.short	0x0100
        /*014a*/ 	.byte	0x08
	.zero		1


	//   ....[3]....
        /*014c*/ 	.word	0x000003e0
        /*0150*/ 	.word	0x000000ff
        /*0154*/ 	.word	0x00058468
        /*0158*/ 	.short	0x0100
        /*015a*/ 	.byte	0x08
	.zero		1


	//   ....[4]....
        /*015c*/ 	.word	0x00000510
        /*0160*/ 	.word	0x000000ff
        /*0164*/ 	.word	0x00058400
        /*0168*/ 	.short	0x0100
        /*016a*/ 	.byte	0x08
	.zero		1


	//   ....[5]....
        /*016c*/ 	.word	0x00000520
        /*0170*/ 	.word	0x000000ff
        /*0174*/ 	.word	0x00058428
        /*0178*/ 	.short	0x0100
        /*017a*/ 	.byte	0x08
	.zero		1


	//   ....[6]....
        /*017c*/ 	.word	0x00000530
        /*0180*/ 	.word	0x000000ff
        /*0184*/ 	.word	0x00058408
        /*0188*/ 	.short	0x0100
        /*018a*/ 	.byte	0x08
	.zero		1


	//   ....[7]....
        /*018c*/ 	.word	0x00000540
        /*0190*/ 	.word	0x000000ff
        /*0194*/ 	.word	0x00058430
        /*0198*/ 	.short	0x0100
        /*019a*/ 	.byte	0x08
	.zero		1


	//   ....[8]....
        /*019c*/ 	.word	0x00000550
        /*01a0*/ 	.word	0x000000ff
        /*01a4*/ 	.word	0x00058410
        /*01a8*/ 	.short	0x0100
        /*01aa*/ 	.byte	0x08
	.zero		1


	//   ....[9]....
        /*01ac*/ 	.word	0x00000560
        /*01b0*/ 	.word	0x000000ff
        /*01b4*/ 	.word	0x00058438
        /*01b8*/ 	.short	0x0100
        /*01ba*/ 	.byte	0x08
	.zero		1


	//   ....[10]....
        /*01bc*/ 	.word	0x00000570
        /*01c0*/ 	.word	0x000000ff
        /*01c4*/ 	.word	0x00058418
        /*01c8*/ 	.short	0x0100
        /*01ca*/ 	.byte	0x08
	.zero		1


	//   ....[11]....
        /*01cc*/ 	.word	0x00000580
        /*01d0*/ 	.word	0x000000ff
        /*01d4*/ 	.word	0x00058440
        /*01d8*/ 	.short	0x0100
        /*01da*/ 	.byte	0x08
	.zero		1


	//   ....[12]....
        /*01dc*/ 	.word	0x00000590
        /*01e0*/ 	.word	0x000000ff
        /*01e4*/ 	.word	0x00058420
        /*01e8*/ 	.short	0x0100
        /*01ea*/ 	.byte	0x08
	.zero		1


	//   ....[13]....
        /*01ec*/ 	.word	0x000005a0
        /*01f0*/ 	.word	0x000000ff
        /*01f4*/ 	.word	0x00058448
        /*01f8*/ 	.short	0x0100
        /*01fa*/ 	.byte	0x08
	.zero		1


	//   ....[14]....
        /*01fc*/ 	.word	0x000006d0
        /*0200*/ 	.word	0x000000ff
        /*0204*/ 	.word	0x00058470
        /*0208*/ 	.short	0x0100
        /*020a*/ 	.byte	0x08
	.zero		1


	//   ....[15]....
        /*020c*/ 	.word	0x000006e0
        /*0210*/ 	.word	0x000000ff
        /*0214*/ 	.word	0x00058480
        /*0218*/ 	.short	0x0100
        /*021a*/ 	.byte	0x08
	.zero		1


	//   ....[16]....
        /*021c*/ 	.word	0x000006f0
        /*0220*/ 	.word	0x000000ff
        /*0224*/ 	.word	0x00058478
        /*0228*/ 	.short	0x0100
        /*022a*/ 	.byte	0x08
	.zero		1


	//   ....[17]....
        /*022c*/ 	.word	0x00000700
        /*0230*/ 	.word	0x000000ff
        /*0234*/ 	.word	0x00058488
        /*0238*/ 	.short	0x0100
        /*023a*/ 	.byte	0x08
	.zero		1


	//   ....[18]....
        /*023c*/ 	.word	0x00000840
        /*0240*/ 	.word	0x000000ff
        /*0244*/ 	.word	0x00058490
        /*0248*/ 	.short	0x0100
        /*024a*/ 	.byte	0x06
	.zero		1


	//   ....[19]....
        /*024c*/ 	.word	0x00000850
        /*0250*/ 	.word	0x000000ff
        /*0254*/ 	.word	0x00058498
        /*0258*/ 	.short	0x0100
        /*025a*/ 	.byte	0x06
	.zero		1


	//   ....[20]....
        /*025c*/ 	.word	0x00000860
        /*0260*/ 	.word	0x000000ff
        /*0264*/ 	.word	0x000584a0
        /*0268*/ 	.short	0x0100
        /*026a*/ 	.byte	0x06
	.zero		1


	//   ....[21]....
        /*026c*/ 	.word	0x00000870
        /*0270*/ 	.word	0x000000ff
        /*0274*/ 	.word	0x000584a8
        /*0278*/ 	.short	0x0100
        /*027a*/ 	.byte	0x06
	.zero		1


	//   ....[22]....
        /*027c*/ 	.word	0x00000970
        /*0280*/ 	.word	0x000000ff
        /*0284*/ 	.word	0x000584c0
        /*0288*/ 	.short	0x0100
        /*028a*/ 	.byte	0x08
	.zero		1


	//   ....[23]....
        /*028c*/ 	.word	0x00000980
        /*0290*/ 	.word	0x000000ff
        /*0294*/ 	.word	0x000584e0
        /*0298*/ 	.short	0x0100
        /*029a*/ 	.byte	0x08
	.zero		1


	//   ....[24]....
        /*029c*/ 	.word	0x00000990
        /*02a0*/ 	.word	0x000000ff
        /*02a4*/ 	.word	0x000584c8
        /*02a8*/ 	.short	0x0100
        /*02aa*/ 	.byte	0x08
	.zero		1


	//   ....[25]....
        /*02ac*/ 	.word	0x000009a0
        /*02b0*/ 	.word	0x000000ff
        /*02b4*/ 	.word	0x000584e8
        /*02b8*/ 	.short	0x0100
        /*02ba*/ 	.byte	0x08
	.zero		1


	//   ....[26]....
        /*02bc*/ 	.word	0x000009b0
        /*02c0*/ 	.word	0x000000ff
        /*02c4*/ 	.word	0x000584d0
        /*02c8*/ 	.short	0x0100
        /*02ca*/ 	.byte	0x08
	.zero		1


	//   ....[27]....
        /*02cc*/ 	.word	0x000009c0
        /*02d0*/ 	.word	0x000000ff
        /*02d4*/ 	.word	0x000584f0
        /*02d8*/ 	.short	0x0100
        /*02da*/ 	.byte	0x08
	.zero		1


	//   ....[28]....
        /*02dc*/ 	.word	0x000009d0
        /*02e0*/ 	.word	0x000000ff
        /*02e4*/ 	.word	0x000584d8
        /*02e8*/ 	.short	0x0100
        /*02ea*/ 	.byte	0x08
	.zero		1


	//   ....[29]....
        /*02ec*/ 	.word	0x000009e0
        /*02f0*/ 	.word	0x000000ff
        /*02f4*/ 	.word	0x000584f8
        /*02f8*/ 	.short	0x0100
        /*02fa*/ 	.byte	0x08
	.zero		1


	//   ....[30]....
        /*02fc*/ 	.word	0x00000ae0
        /*0300*/ 	.word	0x000000ff
        /*0304*/ 	.word	0x000584b0
        /*0308*/ 	.short	0x0100
        /*030a*/ 	.byte	0x06
	.zero		1


	//   ....[31]....
        /*030c*/ 	.word	0x00001310
        /*0310*/ 	.word	0x000000ff
        /*0314*/ 	.word	0x00058450
        /*0318*/ 	.short	0x010a
        /*031a*/ 	.byte	0x04
	.zero		1


	//   ....[32]....
        /*031c*/ 	.word	0x000013c0
        /*0320*/ 	.word	0x000000ff
        /*0324*/ 	.word	0x00058400
        /*0328*/ 	.short	0x010a
        /*032a*/ 	.byte	0x07
	.zero		1


	//   ....[33]....
        /*032c*/ 	.word	0x00001400
        /*0330*/ 	.word	0x000000ff
        /*0334*/ 	.word	0xfffffff8
        /*0338*/ 	.short	0x010a
        /*033a*/ 	.byte	0x04
	.zero		1


	//   ....[34]....
        /*033c*/ 	.word	0x00004110
        /*0340*/ 	.word	0x00000006
        /*0344*/ 	.word	0x00000000
        /*0348*/ 	.short	0x0101
        /*034a*/ 	.byte	0x06
	.zero		1


	//   ....[35]....
        /*034c*/ 	.word	0x00004370
        /*0350*/ 	.word	0x000000ff
        /*0354*/ 	.word	0x00058400
        /*0358*/ 	.short	0x010a
        /*035a*/ 	.byte	0x05
	.zero		1


	//   ....[36]....
        /*035c*/ 	.word	0x00005890
        /*0360*/ 	.word	0x000000ff
        /*0364*/ 	.word	0x00000000
        /*0368*/ 	.short	0x0101
        /*036a*/ 	.byte	0x07
	.zero		1


	//   ....[37]....
        /*036c*/ 	.word	0x00005a20
        /*0370*/ 	.word	0x000000ff
        /*0374*/ 	.word	0x00058400
        /*0378*/ 	.short	0x010a
        /*037a*/ 	.byte	0x06
	.zero		1


	//   ....[38]....
        /*037c*/ 	.word	0x00007e40
        /*0380*/ 	.word	0x000000ff
        /*0384*/ 	.word	0x00058400
        /*0388*/ 	.short	0x010a
        /*038a*/ 	.byte	0x07
	.zero		1


	//   ....[39]....
        /*038c*/ 	.word	0x000086b0
        /*0390*/ 	.word	0x000000ff
        /*0394*/ 	.word	0x00058400
        /*0398*/ 	.short	0x010a
        /*039a*/ 	.byte	0x07
	.zero		1


	//   ....[40]....
        /*039c*/ 	.word	0x00009bc0
        /*03a0*/ 	.word	0x000000ff
        /*03a4*/ 	.word	0x00000000
        /*03a8*/ 	.short	0x0101
        /*03aa*/ 	.byte	0x07
	.zero		1


	//   ....[41]....
        /*03ac*/ 	.word	0x00009c70
        /*03b0*/ 	.word	0x000000ff
        /*03b4*/ 	.word	0x00000000
        /*03b8*/ 	.short	0x0101
        /*03ba*/ 	.byte	0x04
	.zero		1


	//   ....[42]....
        /*03bc*/ 	.word	0x00009e20
        /*03c0*/ 	.word	0x000000ff
        /*03c4*/ 	.word	0x00058400
        /*03c8*/ 	.short	0x010a
        /*03ca*/ 	.byte	0x06
	.zero		1


	//   ....[43]....
        /*03cc*/ 	.word	0x0000c9c0
        /*03d0*/ 	.word	0x000000ff
        /*03d4*/ 	.word	0x00058400
        /*03d8*/ 	.short	0x010a
        /*03da*/ 	.byte	0x0a
	.zero		1


	//   ....[44]....
        /*03dc*/ 	.word	0x0000d360
        /*03e0*/ 	.word	0x000000ff
        /*03e4*/ 	.word	0x00058400
        /*03e8*/ 	.short	0x010a
        /*03ea*/ 	.byte	0x0a
	.zero		1


	//   ....[45]....
        /*03ec*/ 	.word	0x0000e850
        /*03f0*/ 	.word	0x000000ff
        /*03f4*/ 	.word	0x00000000
        /*03f8*/ 	.short	0x0101
        /*03fa*/ 	.byte	0x0a
	.zero		1


	//   ....[46]....
        /*03fc*/ 	.word	0x0000e900
        /*0400*/ 	.word	0x000000ff
        /*0404*/ 	.word	0x00000000
        /*0408*/ 	.short	0x0101
        /*040a*/ 	.byte	0x04
	.zero		1


	//   ....[47]....
        /*040c*/ 	.word	0x0000eac0
        /*0410*/ 	.word	0x000000ff
        /*0414*/ 	.word	0x00000000
        /*0418*/ 	.short	0x0101
        /*041a*/ 	.byte	0x05
	.zero		1


	//   ....[48]....
        /*041c*/ 	.word	0x0000eb50
        /*0420*/ 	.word	0x000000ff
        /*0424*/ 	.word	0x00000000
        /*0428*/ 	.short	0x0101
        /*042a*/ 	.byte	0x04
	.zero		1


	//   ....[49]....
        /*042c*/ 	.word	0x0000f3a0
        /*0430*/ 	.word	0x000000ff
        /*0434*/ 	.word	0x00000008
        /*0438*/ 	.short	0x010a
        /*043a*/ 	.byte	0x05
	.zero		1


	//   ....[50]....
        /*043c*/ 	.word	0x00011580
        /*0440*/ 	.word	0x00000000
        /*0444*/ 	.word	0x00058490
        /*0448*/ 	.short	0x0101
        /*044a*/ 	.byte	0x25
	.zero		1


	//   ....[51]....
        /*044c*/ 	.word	0x00011950
        /*0450*/ 	.word	0x00000007
        /*0454*/ 	.word	0x00058460
        /*0458*/ 	.short	0x010a
        /*045a*/ 	.byte	0x3f
	.zero		1


	//   ....[52]....
        /*045c*/ 	.word	0x00011dc0
        /*0460*/ 	.word	0x00000007
        /*0464*/ 	.word	0x000584b0
        /*0468*/ 	.short	0x0101
        /*046a*/ 	.byte	0x3f
	.zero		1


	//   ....[53]....
        /*046c*/ 	.word	0x00011dd0
        /*0470*/ 	.word	0x00000007
        /*0474*/ 	.word	0x000584b0
        /*0478*/ 	.short	0x010a
        /*047a*/ 	.byte	0x3f
	.zero		1


	//   ....[54]....
        /*047c*/ 	.word	0x00011e70
        /*0480*/ 	.word	0x00000004
        /*0484*/ 	.word	0x00058460
        /*0488*/ 	.short	0x010a
        /*048a*/ 	.byte	0x3f
	.zero		1


	//   ....[55]....
        /*048c*/ 	.word	0x000125e0
        /*0490*/ 	.word	0x00000008
        /*0494*/ 	.word	0x00058428
        /*0498*/ 	.short	0x010a
        /*049a*/ 	.byte	0x3f
	.zero		1


	//   ....[56]....
        /*049c*/ 	.word	0x00012a30
        /*04a0*/ 	.word	0x00000005
        /*04a4*/ 	.word	0x000584b0
        /*04a8*/ 	.short	0x0101
        /*04aa*/ 	.byte	0x3f
	.zero		1


	//   ....[57]....
        /*04ac*/ 	.word	0x00012a40
        /*04b0*/ 	.word	0x00000005
        /*04b4*/ 	.word	0x000584b0
        /*04b8*/ 	.short	0x010a
        /*04ba*/ 	.byte	0x3f
	.zero		1


	//   ....[58]....
        /*04bc*/ 	.word	0x00012af0
        /*04c0*/ 	.word	0x00000007
        /*04c4*/ 	.word	0x00058428
        /*04c8*/ 	.short	0x010a
        /*04ca*/ 	.byte	0x3f
	.zero		1


	//   ....[59]....
        /*04cc*/ 	.word	0x00012fd0
        /*04d0*/ 	.word	0x00000006
        /*04d4*/ 	.word	0x00058428
        /*04d8*/ 	.short	0x010a
        /*04da*/ 	.byte	0x3f
	.zero		1


	//   ....[60]....
        /*04dc*/ 	.word	0x00013440
        /*04e0*/ 	.word	0x00000006
        /*04e4*/ 	.word	0x00058428
        /*04e8*/ 	.short	0x010a
        /*04ea*/ 	.byte	0x3f
	.zero		1


	//   ....[61]....
        /*04ec*/ 	.word	0x00013900
        /*04f0*/ 	.word	0x00000005
        /*04f4*/ 	.word	0x00058450
        /*04f8*/ 	.short	0x010a
        /*04fa*/ 	.byte	0x3f
	.zero		1


	//   ....[62]....
        /*04fc*/ 	.word	0x00013960
        /*0500*/ 	.word	0x00000007
        /*0504*/ 	.word	0x00058400
        /*0508*/ 	.short	0x010a
        /*050a*/ 	.byte	0x3f
	.zero		1


	//   ....[63]....
        /*050c*/ 	.word	0x000139d0
        /*0510*/ 	.word	0x00000004
        /*0514*/ 	.word	0xfffffff8
        /*0518*/ 	.short	0x010a
        /*051a*/ 	.byte	0x3f
	.zero		1


	//   ....[64]....
        /*051c*/ 	.word	0x00013a30
        /*0520*/ 	.word	0x00000039
        /*0524*/ 	.word	0x00058400
        /*0528*/ 	.short	0x010a
        /*052a*/ 	.byte	0x3f
	.zero		1


	//   ....[65]....
        /*052c*/ 	.word	0x00013a90
        /*0530*/ 	.word	0x0000000a
        /*0534*/ 	.word	0x00058400
        /*0538*/ 	.short	0x010a
        /*053a*/ 	.byte	0x3f
	.zero		1


	//   ....[66]....
        /*053c*/ 	.word	0x00013af0
        /*0540*/ 	.word	0x00000038
        /*0544*/ 	.word	0x00058400
        /*0548*/ 	.short	0x010a
        /*054a*/ 	.byte	0x3f
	.zero		1


	//   ....[67]....
        /*054c*/ 	.word	0x00013b50
        /*0550*/ 	.word	0x0000000a
        /*0554*/ 	.word	0x00058400
        /*0558*/ 	.short	0x010a
        /*055a*/ 	.byte	0x3f
	.zero		1


	//   ....[68]....
        /*055c*/ 	.word	0x00013bb0
        /*0560*/ 	.word	0x00000038
        /*0564*/ 	.word	0x00058400
        /*0568*/ 	.short	0x010a
        /*056a*/ 	.byte	0x3f
	.zero		1


	//   ....[69]....
        /*056c*/ 	.word	0x00013c20
        /*0570*/ 	.word	0x00000005
        /*0574*/ 	.word	0x00000008
        /*0578*/ 	.short	0x010a
        /*057a*/ 	.byte	0x3f
	.zero		1


	//   ....[70]....
        /*057c*/ 	.word	0x00013cf0
        /*0580*/ 	.word	0x00000007
        /*0584*/ 	.word	0x00058460
        /*0588*/ 	.short	0x010a
        /*058a*/ 	.byte	0x3f
	.zero		1


	//   ....[71]....
        /*058c*/ 	.word	0x00013d40
        /*0590*/ 	.word	0x00000007
        /*0594*/ 	.word	0x000584b0
        /*0598*/ 	.short	0x010a
        /*059a*/ 	.byte	0x3f
	.zero		1


	//   ....[72]....
        /*059c*/ 	.word	0x00013d90
        /*05a0*/ 	.word	0x00000004
        /*05a4*/ 	.word	0x00058460
        /*05a8*/ 	.short	0x010a
        /*05aa*/ 	.byte	0x3f
	.zero		1


	//   ....[73]....
        /*05ac*/ 	.word	0x00013e60
        /*05b0*/ 	.word	0x00000008
        /*05b4*/ 	.word	0x00058428
        /*05b8*/ 	.short	0x010a
        /*05ba*/ 	.byte	0x3f
	.zero		1


	//   ....[74]....
        /*05bc*/ 	.word	0x00013eb0
        /*05c0*/ 	.word	0x00000005
        /*05c4*/ 	.word	0x000584b0
        /*05c8*/ 	.short	0x010a
        /*05ca*/ 	.byte	0x3f
	.zero		1


	//   ....[75]....
        /*05cc*/ 	.word	0x00013f00
        /*05d0*/ 	.word	0x00000007
        /*05d4*/ 	.word	0x00058428
        /*05d8*/ 	.short	0x010a
        /*05da*/ 	.byte	0x3f
	.zero		1


	//   ....[76]....
        /*05dc*/ 	.word	0x00013f50
        /*05e0*/ 	.word	0x00000006
        /*05e4*/ 	.word	0x00058428
        /*05e8*/ 	.short	0x010a
        /*05ea*/ 	.byte	0x3f
	.zero		1


	//   ....[77]....
        /*05ec*/ 	.word	0x00013fa0
        /*05f0*/ 	.word	0x00000006
        /*05f4*/ 	.word	0x00058428
        /*05f8*/ 	.short	0x010a
        /*05fa*/ 	.byte	0x3f
	.zero		1


	//----- nvinfo : EIATTR_NUM_MBARRIERS
	.align		4
.L_38:
        /*05fc*/ 	.byte	0x03, 0x38
        /*05fe*/ 	.short	0x001f


	//----- nvinfo : EIATTR_EXIT_INSTR_OFFSETS
	.align		4
        /*0600*/ 	.byte	0x04, 0x1c
        /*0602*/ 	.short	(.L_40 - .L_39)


	//   ....[0]....
.L_39:
        /*0604*/ 	.word	0x00000b40


	//   ....[1]....
        /*0608*/ 	.word	0x00000bb0


	//   ....[2]....
        /*060c*/ 	.word	0x000115b0


	//   ....[3]....
        /*0610*/ 	.word	0x00011610


	//   ....[4]....
        /*0614*/ 	.word	0x00011640


	//   ....[5]....
        /*0618*/ 	.word	0x000122d0


	//   ....[6]....
        /*061c*/ 	.word	0x00012300


	//   ....[7]....
        /*0620*/ 	.word	0x000138e0


	//----- nvinfo : EIATTR_MAX_THREADS
	.align		4
.L_40:
        /*0624*/ 	.byte	0x04, 0x05
        /*0626*/ 	.short	(.L_42 - .L_41)
.L_41:
        /*0628*/ 	.word	0x00000180
        /*062c*/ 	.word	0x00000001
        /*0630*/ 	.word	0x00000001


	//----- nvinfo : EIATTR_CRS_STACK_SIZE
	.align		4
.L_42:
        /*0634*/ 	.byte	0x04, 0x1e
        /*0636*/ 	.short	(.L_44 - .L_43)
.L_43:
        /*0638*/ 	.word	0x00000000


	//----- nvinfo : EIATTR_CBANK_PARAM_SIZE
	.align		4
.L_44:
        /*063c*/ 	.byte	0x03, 0x19
        /*063e*/ 	.short	0x0870


	//----- nvinfo : EIATTR_PARAM_CBANK
	.align		4
        /*0640*/ 	.byte	0x04, 0x0a
        /*0642*/ 	.short	(.L_46 - .L_45)
	.align		4
.L_45:
        /*0644*/ 	.word	index@(.nv.constant0._ZN7cutlass13device_kernelINS_4fmha6kernel28FmhaKernelTmaWarpSpecializedINS1_10collective30FmhaMainloopTmaWarpSpecializedINS_6half_tEffN4cute5tupleIJNS7_1CILi128EEESA_NS9_ILi224EEEEEENS8_IJiNS9_ILi1EEENS8_IJiiEEEEEESF_SF_NS4_14ResidualFusionEJNS2_6OptionILNS2_3TagE0ENS9_ILb1EEEEENSH_ILSI_2ESJ_EEEEENS4_15FmhaFwdEpilogueIS6_fNS8_IJNS9_ILi64EEESB_SA_EEEEENS2_23PersistentTileSchedulerEJSK_SL_EEEEEvNT_6ParamsE)
        /*0648*/ 	.short	0x0210
        /*064a*/ 	.short	0x0870


	//----- nvinfo : EIATTR_SW_WAR
	.align		4
.L_46:
        /*064c*/ 	.byte	0x04, 0x36
        /*064e*/ 	.short	(.L_48 - .L_47)
.L_47:
        /*0650*/ 	.word	0x00000008
.L_48:


//--------------------- .nv.callgraph             --------------------------
	.section	.nv.callgraph,"",@"SHT_CUDA_CALLGRAPH"
	.align	4
	.sectionentsize	8
	.align		4
        /*0000*/ 	.word	0x00000000
	.align		4
        /*0004*/ 	.word	0xffffffff
	.align		4
        /*0008*/ 	.word	index@(_ZN7cutlass13device_kernelINS_4fmha6kernel28FmhaKernelTmaWarpSpecializedINS1_10collective30FmhaMainloopTmaWarpSpecializedINS_6half_tEffN4cute5tupleIJNS7_1CILi128EEESA_NS9_ILi224EEEEEENS8_IJiNS9_ILi1EEENS8_IJiiEEEEEESF_SF_NS4_14ResidualFusionEJNS2_6OptionILNS2_3TagE0ENS9_ILb1EEEEENSH_ILSI_2ESJ_EEEEENS4_15FmhaFwdEpilogueIS6_fNS8_IJNS9_ILi64EEESB_SA_EEEEENS2_23PersistentTileSchedulerEJSK_SL_EEEEEvNT_6ParamsE)
	.align		4
        /*000c*/ 	.word	index@(__assertfail)
	.align		4
        /*0010*/ 	.word	0x00000000
	.align		4
        /*0014*/ 	.word	0xfffffffe
	.align		4
        /*0018*/ 	.word	0x00000000
	.align		4
        /*001c*/ 	.word	0xfffffffd
	.align		4
        /*0020*/ 	.word	0x00000000
	.align		4
        /*0024*/ 	.word	0xfffffffc


//--------------------- .nv.constant4             --------------------------
	.section	.nv.constant4,"a",@progbits
	.align	8
	.align		8
.nv.constant4:
        /*0000*/ 	.dword	__assertfail
	.align		8
        /*0008*/ 	.dword	__unnamed_1
	.align		8
        /*0010*/ 	.dword	__unnamed_2
	.align		8
        /*0018*/ 	.dword	_ZN39_INTERNAL_c14faea9_4_k_cu_67c25ee8_36154cuda3std3__45__cpo5beginE
	.align		8
        /*0020*/ 	.dword	_ZN39_INTERNAL_c14faea9_4_k_cu_67c25ee8_36154cuda3std3__45__cpo3endE
	.align		8
        /*0028*/ 	.dword	_ZN39_INTERNAL_c14faea9_4_k_cu_67c25ee8_36154cuda3std3__45__cpo6cbeginE
	.align		8
        /*0030*/ 	.dword	_ZN39_INTERNAL_c14faea9_4_k_cu_67c25ee8_36154cuda3std3__45__cpo4cendE
	.align		8
        /*0038*/ 	.dword	_ZN39_INTERNAL_c14faea9_4_k_cu_67c25ee8_36154cuda3std3__441_GLOBAL__N__c14faea9_4_k_cu_67c25ee8_36156ignoreE
	.align		8
        /*0040*/ 	.dword	_ZN39_INTERNAL_c14faea9_4_k_cu_67c25ee8_36154cuda3std3__419piecewise_constructE
	.align		8
        /*0048*/ 	.dword	_ZN39_INTERNAL_c14faea9_4_k_cu_67c25ee8_36154cuda3std3__48in_placeE
	.align		8
        /*0050*/ 	.dword	_ZN39_INTERNAL_c14faea9_4_k_cu_67c25ee8_36154cuda3std6ranges3__45__cpo4swapE
	.align		8
        /*0058*/ 	.dword	_ZN39_INTERNAL_c14faea9_4_k_cu_67c25ee8_36154cuda3std6ranges3__45__cpo9iter_moveE
	.align		8
        /*0060*/ 	.dword	_ZN39_INTERNAL_c14faea9_4_k_cu_67c25ee8_36154cute7productE
	.align		8
        /*0068*/ 	.dword	_ZN39_INTERNAL_c14faea9_4_k_cu_67c25ee8_36154cute1_E
	.align		8
        /*0070*/ 	.dword	$str$24
	.align		8
        /*0078*/ 	.dword	$str$25


//--------------------- .text._ZN7cutlass13device_kernelINS_4fmha6kernel28FmhaKernelTmaWarpSpecializedINS1_10collective30FmhaMainloopTmaWarpSpecializedINS_6half_tEffN4cute5tupleIJNS7_1CILi128EEESA_NS9_ILi224EEEEEENS8_IJiNS9_ILi1EEENS8_IJiiEEEEEESF_SF_NS4_14ResidualFusionEJNS2_6OptionILNS2_3TagE0ENS9_ILb1EEEEENSH_ILSI_2ESJ_EEEEENS4_15FmhaFwdEpilogueIS6_fNS8_IJNS9_ILi64EEESB_SA_EEEEENS2_23PersistentTileSchedulerEJSK_SL_EEEEEvNT_6ParamsE --------------------------
	.section	.text._ZN7cutlass13device_kernelINS_4fmha6kernel28FmhaKernelTmaWarpSpecializedINS1_10collective30FmhaMainloopTmaWarpSpecializedINS_6half_tEffN4cute5tupleIJNS7_1CILi128EEESA_NS9_ILi224EEEEEENS8_IJiNS9_ILi1EEENS8_IJiiEEEEEESF_SF_NS4_14ResidualFusionEJNS2_6OptionILNS2_3TagE0ENS9_ILb1EEEEENSH_ILSI_2ESJ_EEEEENS4_15FmhaFwdEpilogueIS6_fNS8_IJNS9_ILi64EEESB_SA_EEEEENS2_23PersistentTileSchedulerEJSK_SL_EEEEEvNT_6ParamsE,"ax",@progbits
	.align	128
.text._ZN7cutlass13device_kernelINS_4fmha6kernel28FmhaKernelTmaWarpSpecializedINS1_10collective30FmhaMainloopTmaWarpSpecializedINS_6half_tEffN4cute5tupleIJNS7_1CILi128EEESA_NS9_ILi224EEEEEENS8_IJiNS9_ILi1EEENS8_IJiiEEEEEESF_SF_NS4_14ResidualFusionEJNS2_6OptionILNS2_3TagE0ENS9_ILb1EEEEENSH_ILSI_2ESJ_EEEEENS4_15FmhaFwdEpilogueIS6_fNS8_IJNS9_ILi64EEESB_SA_EEEEENS2_23PersistentTileSchedulerEJSK_SL_EEEEEvNT_6ParamsE:
        .type           _ZN7cutlass13device_kernelINS_4fmha6kernel28FmhaKernelTmaWarpSpecializedINS1_10collective30FmhaMainloopTmaWarpSpecializedINS_6half_tEffN4cute5tupleIJNS7_1CILi128EEESA_NS9_ILi224EEEEEENS8_IJiNS9_ILi1EEENS8_IJiiEEEEEESF_SF_NS4_14ResidualFusionEJNS2_6OptionILNS2_3TagE0ENS9_ILb1EEEEENSH_ILSI_2ESJ_EEEEENS4_15FmhaFwdEpilogueIS6_fNS8_IJNS9_ILi64EEESB_SA_EEEEENS2_23PersistentTileSchedulerEJSK_SL_EEEEEvNT_6ParamsE,@function
        .size           _ZN7cutlass13device_kernelINS_4fmha6kernel28FmhaKernelTmaWarpSpecializedINS1_10collective30FmhaMainloopTmaWarpSpecializedINS_6half_tEffN4cute5tupleIJNS7_1CILi128EEESA_NS9_ILi224EEEEEENS8_IJiNS9_ILi1EEENS8_IJiiEEEEEESF_SF_NS4_14ResidualFusionEJNS2_6OptionILNS2_3TagE0ENS9_ILb1EEEEENSH_ILSI_2ESJ_EEEEENS4_15FmhaFwdEpilogueIS6_fNS8_IJNS9_ILi64EEESB_SA_EEEEENS2_23PersistentTileSchedulerEJSK_SL_EEEEEvNT_6ParamsE,(.L_x_155 - _ZN7cutlass13device_kernelINS_4fmha6kernel28FmhaKernelTmaWarpSpecializedINS1_10collective30FmhaMainloopTmaWarpSpecializedINS_6half_tEffN4cute5tupleIJNS7_1CILi128EEESA_NS9_ILi224EEEEEENS8_IJiNS9_ILi1EEENS8_IJiiEEEEEESF_SF_NS4_14ResidualFusionEJNS2_6OptionILNS2_3TagE0ENS9_ILb1EEEEENSH_ILSI_2ESJ_EEEEENS4_15FmhaFwdEpilogueIS6_fNS8_IJNS9_ILi64EEESB_SA_EEEEENS2_23PersistentTileSchedulerEJSK_SL_EEEEEvNT_6ParamsE)
        .other          _ZN7cutlass13device_kernelINS_4fmha6kernel28FmhaKernelTmaWarpSpecializedINS1_10collective30FmhaMainloopTmaWarpSpecializedINS_6half_tEffN4cute5tupleIJNS7_1CILi128EEESA_NS9_ILi224EEEEEENS8_IJiNS9_ILi1EEENS8_IJiiEEEEEESF_SF_NS4_14ResidualFusionEJNS2_6OptionILNS2_3TagE0ENS9_ILb1EEEEENSH_ILSI_2ESJ_EEEEENS4_15FmhaFwdEpilogueIS6_fNS8_IJNS9_ILi64EEESB_SA_EEEEENS2_23PersistentTileSchedulerEJSK_SL_EEEEEvNT_6ParamsE,@"STO_CUDA_ENTRY STV_DEFAULT"
_ZN7cutlass13device_kernelINS_4fmha6kernel28FmhaKernelTmaWarpSpecializedINS1_10collective30FmhaMainloopTmaWarpSpecializedINS_6half_tEffN4cute5tupleIJNS7_1CILi128EEESA_NS9_ILi224EEEEEENS8_IJiNS9_ILi1EEENS8_IJiiEEEEEESF_SF_NS4_14ResidualFusionEJNS2_6OptionILNS2_3TagE0ENS9_ILb1EEEEENSH_ILSI_2ESJ_EEEEENS4_15FmhaFwdEpilogueIS6_fNS8_IJNS9_ILi64EEESB_SA_EEEEENS2_23PersistentTileSchedulerEJSK_SL_EEEEEvNT_6ParamsE:
[----:B------:R-:W1:Y:S01]  /*0000*/  LDC R1, c[0x0][0x28] ;  /* 0x00000a00ff017b82 */ /* 0x000e620000000800 */
[----:B------:R-:W2:Y:S07]  /*0010*/  S2R R2, SR_TID.X ;  /* 0x0000000000027919 */ /* 0x000eae0000002100 */
[----:B------:R-:W3:Y:S01]  /*0020*/  S2UR UR6, SR_CTAID.X ;  /* 0x00000000000679c3 */ /* 0x000ee20000002500 */
[----:B------:R-:W-:Y:S01]  /*0030*/  ELECT P1, URZ, PT ;  /* 0x00000000003f782f */ /* 0x000fe20003820000 */
[----:B------:R-:W-:Y:S01]  /*0040*/  BSSY B0, `(.L_x_0) ;  /* 0x0000018000007945 */ /* 0x000fe20003800000 */
[----:B---3--:R-:W-:-:S02]  /*0050*/  MOV R17, UR6 ;  /* 0x0000000600117c02 */ /* 0x008fc40008000f00 */
[----:B--2---:R-:W-:-:S05]  /*0060*/  SHF.R.U32.HI R0, RZ, 0x5, R2 ;  /* 0x00000005ff007819 */ /* 0x004fca0000011602 */
[----:B------:R-:W2:Y:S02]  /*0070*/  SHFL.IDX PT, R3, R0, RZ, 0x1f ;  /* 0x00001fff00037589 */ /* 0x000ea400000e0000 */
[----:B--2---:R-:W-:Y:S02]  /*0080*/  R2UR UR4, R3 ;  /* 0x00000000030472ca */ /* 0x004fe400000e0000 */
[----:B------:R-:W-:-:S06]  /*0090*/  SHF.R.U32.HI R3, RZ, 0x7, R2 ;  /* 0x00000007ff037819 */ /* 0x000fcc0000011602 */
[----:B------:R-:W2:Y:S05]  /*00a0*/  SHFL.IDX PT, R3, R3, RZ, 0x1f ;  /* 0x00001fff03037589 */ /* 0x000eaa00000e0000 */
[----:B------:R-:W-:Y:S02]  /*00b0*/  USHF.R.S32.HI UR5, URZ, 0x1f, UR4 ;  /* 0x0000001f3f057899 */ /* 0x000fe40008011404 */
[----:B------:R-:W-:Y:S02]  /*00c0*/  ISETP.EQ.AND P2, PT, RZ, UR4, P1 ;  /* 0x00000004ff007c0c */ /* 0x000fe40008f42270 */
[----:B------:R-:W-:-:S04]  /*00d0*/  ULEA.HI UR5, UR5, UR4, URZ, 0x2 ;  /* 0x0000000405057291 */ /* 0x000fc8000f8f103f */
[----:B------:R-:W-:-:S04]  /*00e0*/  ULOP3.LUT UR5, UR5, 0xfffffffc, URZ, 0xc0, !UPT ;  /* 0xfffffffc05057892 */ /* 0x000fc8000f8ec03f */
[----:B------:R-:W-:-:S03]  /*00f0*/  UIADD3 UR5, UR4, -UR5, URZ ;  /* 0x8000000504057290 */ /* 0x000fc6000fffe03f */
[----:B-1----:R-:W-:Y:S09]  /*0100*/  @!P2 BRA `(.L_x_1) ;  /* 0x00000000002ca947 */ /* 0x002ff20003800000 */
[----:B------:R-:W-:Y:S02]  /*0110*/  ULDC.64 UR6, c[0x0][0x198] ;  /* 0x0000660000067ab9 */ /* 0x000fe40000000a00 */
[----:B------:R-:W-:Y:S02]  /*0120*/  UIADD3 UR8, UP0, UR6, 0xf0, URZ ;  /* 0x000000f006087890 */ /* 0x000fe4000ff1e03f */
[----:B------:R-:W-:Y:S02]  /*0130*/  UIADD3 UR10, UP1, UR6, 0x1f0, URZ ;  /* 0x000001f0060a7890 */ /* 0x000fe4000ff3e03f */
[----:B------:R-:W-:Y:S02]  /*0140*/  UIADD3 UR6, UP2, UR6, 0x2f0, URZ ;  /* 0x000002f006067890 */ /* 0x000fe4000ff5e03f */
[----:B------:R-:W-:Y:S02]  /*0150*/  UIADD3.X UR9, URZ, UR7, URZ, UP0, !UPT ;  /* 0x000000073f097290 */ /* 0x000fe400087fe43f */
[----:B------:R-:W-:-:S02]  /*0160*/  UIADD3.X UR11, URZ, UR7, URZ, UP1, !UPT ;  /* 0x000000073f0b7290 */ /* 0x000fc40008ffe43f */
[----:B------:R-:W-:-:S05]  /*0170*/  UIADD3.X UR7, URZ, UR7, URZ, UP2, !UPT ;  /* 0x000000073f077290 */ /* 0x000fca00097fe43f */
[----:B------:R1:W-:Y:S02]  /*0180*/  UTMACCTL.PF [UR8] ;  /* 0x00000000080079b9 */ /* 0x0003e40008040000 */
[----:B------:R1:W-:Y:S02]  /*0190*/  UTMACCTL.PF [UR10] ;  /* 0x000000000a0079b9 */ /* 0x0003e40008040000 */
[----:B------:R1:W-:Y:S02]  /*01a0*/  UTMACCTL.PF [UR6] ;  /* 0x00000000060079b9 */ /* 0x0003e40008040000 */
[----:B-1----:R-:W-:Y:S01]  /*01b0*/  NOP ;  /* 0x0000000000007918 */ /* 0x002fe20000000000 */
.L_x_1:
[----:B------:R-:W-:Y:S05]  /*01c0*/  BSYNC B0 ;  /* 0x0000000000007941 */ /* 0x000fea0003800000 */
.L_x_0:
[----:B------:R-:W1:Y:S01]  /*01d0*/  SHFL.IDX PT, R4, R0, RZ, 0x1f ;  /* 0x00001fff00047589 */ /* 0x000e6200000e0000 */
[----:B--2---:R-:W-:Y:S01]  /*01e0*/  R2UR UR61, R3 ;  /* 0x00000000033d72ca */ /* 0x004fe200000e0000 */
[----:B------:R-:W-:Y:S02]  /*01f0*/  UISETP.NE.AND UP0, UPT, UR5, 0x1, UPT ;  /* 0x000000010500788c */ /* 0x000fe4000bf05270 */
[----:B------:R-:W-:-:S10]  /*0200*/  UISETP.NE.AND UP1, UPT, UR5, 0x2, UPT ;  /* 0x000000020500788c */ /* 0x000fd4000bf25270 */
[----:B------:R-:W-:Y:S02]  /*0210*/  UIADD3 UR10, UR61, -0x1, URZ ;  /* 0xffffffff3d0a7890 */ /* 0x000fe4000fffe03f */
[----:B------:R-:W-:Y:S02]  /*0220*/  UISETP.EQ.AND UP2, UPT, UR61, URZ, !UP0 ;  /* 0x0000003f3d00728c */ /* 0x000fe4000c742270 */
[----:B------:R-:W-:Y:S02]  /*0230*/  UISETP.EQ.AND UP3, UPT, UR61, URZ, !UP1 ;  /* 0x0000003f3d00728c */ /* 0x000fe4000cf62270 */
[----:B------:R-:W-:Y:S02]  /*0240*/  UISETP.GE.U32.AND UP4, UPT, UR10, 0x4, UPT ;  /* 0x000000040a00788c */ /* 0x000fe4000bf86070 */
[----:B------:R-:W-:Y:S01]  /*0250*/  USEL UR4, URZ, 0x1, !UP2 ;  /* 0x000000013f047887 */ /* 0x000fe2000d000000 */
[----:B-1----:R-:W-:Y:S01]  /*0260*/  ISETP.NE.AND P0, PT, R4, RZ, PT ;  /* 0x000000ff0400720c */ /* 0x002fe20003f05270 */
[----:B------:R-:W-:Y:S01]  /*0270*/  USEL UR6, URZ, 0x1, !UP3 ;  /* 0x000000013f067887 */ /* 0x000fe2000d800000 */
[----:B------:R-:W-:Y:S01]  /*0280*/  MOV R4, UR5 ;  /* 0x0000000500047c02 */ /* 0x000fe20008000f00 */
[----:B------:R-:W-:-:S02]  /*0290*/  USEL UR7, UR4, 0x2, UP4 ;  /* 0x0000000204077887 */ /* 0x000fc4000a000000 */
[----:B------:R-:W-:-:S04]  /*02a0*/  USEL UR4, UR6, 0x2, UP4 ;  /* 0x0000000206047887 */ /* 0x000fc8000a000000 */
[----:B------:R-:W-:Y:S02]  /*02b0*/  MOV R18, UR7 ;  /* 0x0000000700127c02 */ /* 0x000fe40008000f00 */
[----:B------:R-:W-:Y:S02]  /*02c0*/  MOV R16, UR4 ;  /* 0x0000000400107c02 */ /* 0x000fe40008000f00 */
[----:B------:R-:W-:Y:S05]  /*02d0*/  @P0 BRA `(.L_x_2) ;  /* 0x0000000000480947 */ /* 0x000fea0003800000 */
[----:B------:R-:W1:Y:S01]  /*02e0*/  S2UR UR8, SR_CgaCtaId ;  /* 0x00000000000879c3 */ /* 0x000e620000008800 */
[----:B------:R-:W-:Y:S01]  /*02f0*/  UMOV UR4, 0x400 ;  /* 0x0000040000047882 */ /* 0x000fe20000000000 */
[----:B------:R-:W-:Y:S01]  /*0300*/  UMOV UR5, 0x1 ;  /* 0x0000000100057882 */ /* 0x000fe20000000000 */
[----:B------:R-:W-:Y:S01]  /*0310*/  UMOV UR6, 0x80 ;  /* 0x0000008000067882 */ /* 0x000fe20000000000 */
[----:B------:R-:W-:Y:S01]  /*0320*/  ELECT P0, URZ, PT ;  /* 0x00000000003f782f */ /* 0x000fe20003800000 */
[----:B------:R-:W-:-:S04]  /*0330*/  UIADD3 UR6, -UR6, 0x100000, URZ ;  /* 0x0010000006067890 */ /* 0x000fc8000fffe13f */
[----:B------:R-:W-:Y:S02]  /*0340*/  USHF.L.U32 UR7, UR6, 0xb, URZ ;  /* 0x0000000b06077899 */ /* 0x000fe4000800063f */
[----:B------:R-:W-:Y:S02]  /*0350*/  USHF.L.U32 UR6, UR6, 0x1, URZ ;  /* 0x0000000106067899 */ /* 0x000fe4000800063f */
[----:B-1----:R-:W-:Y:S02]  /*0360*/  ULEA UR8, UR8, UR4, 0x18 ;  /* 0x0000000408087291 */ /* 0x002fe4000f8ec03f */
[----:B------:R-:W-:-:S04]  /*0370*/  UIADD3 UR4, -UR5, 0x100000, URZ ;  /* 0x0010000005047890 */ /* 0x000fc8000fffe13f */
[----:B------:R-:W-:Y:S02]  /*0380*/  USHF.L.U32 UR5, UR4, 0xb, URZ ;  /* 0x0000000b04057899 */ /* 0x000fe4000800063f */
[----:B------:R-:W-:Y:S01]  /*0390*/  USHF.L.U32 UR4, UR4, 0x1, URZ ;  /* 0x0000000104047899 */ /* 0x000fe2000800063f */
[----:B------:R-:W1:Y:S11]  /*03a0*/  FENCE.VIEW.ASYNC.S ;  /* 0x00000000000073c6 */ /* 0x000e760000000000 */
[----:B-1----:R1:W2:Y:S01]  /*03b0*/  SYNCS.EXCH.64 URZ, [UR8+0x58450], UR4 ;  /* 0x05845004083f75b2 */ /* 0x0022a20008000100 */
[----:B------:R1:W3:Y:S01]  /*03c0*/  SYNCS.EXCH.64 URZ, [UR8+0x58460], UR6 ;  /* 0x05846006083f75b2 */ /* 0x0002e20008000100 */
[----:B------:R1:W4:Y:S01]  /*03d0*/  SYNCS.EXCH.64 URZ, [UR8+0x58458], UR4 ;  /* 0x05845804083f75b2 */ /* 0x0003220008000100 */
[----:B------:R1:W1:Y:S01]  /*03e0*/  SYNCS.EXCH.64 URZ, [UR8+0x58468], UR6 ;  /* 0x05846806083f75b2 */ /* 0x0002620008000100 */
[----:B------:R-:W-:Y:S01]  /*03f0*/  NOP ;  /* 0x0000000000007918 */ /* 0x000fe20000000000 */
.L_x_2:
[----:B------:R-:W5:Y:S01]  /*0400*/  SHFL.IDX PT, R3, R0, RZ, 0x1f ;  /* 0x00001fff00037589 */ /* 0x000f6200000e0000 */
[----:B------:R-:W-:Y:S01]  /*0410*/  NOP ;  /* 0x0000000000007918 */ /* 0x000fe20000000000 */
[----:B-----5:R-:W-:-:S13]  /*0420*/  ISETP.NE.AND P0, PT, R3, RZ, PT ;  /* 0x000000ff0300720c */ /* 0x020fda0003f05270 */
[----:B------:R-:W-:Y:S05]  /*0430*/  @P0 BRA `(.L_x_3) ;  /* 0x0000000000600947 */ /* 0x000fea0003800000 */
[----:B-1----:R-:W1:Y:S01]  /*0440*/  S2UR UR5, SR_CgaCtaId ;  /* 0x00000000000579c3 */ /* 0x002e620000008800 */
[----:B------:R-:W-:Y:S01]  /*0450*/  UMOV UR4, 0x400 ;  /* 0x0000040000047882 */ /* 0x000fe20000000000 */
[----:B------:R-:W-:Y:S01]  /*0460*/  UMOV UR6, 0x1 ;  /* 0x0000000100067882 */ /* 0x000fe20000000000 */
[----:B------:R-:W-:Y:S01]  /*0470*/  UMOV UR9, 0x100 ;  /* 0x0000010000097882 */ /* 0x000fe20000000000 */
[----:B------:R-:W-:-:S04]  /*0480*/  UIADD3 UR6, -UR6, 0x100000, URZ ;  /* 0x0010000006067890 */ /* 0x000fc8000fffe13f */
[----:B------:R-:W-:Y:S02]  /*0490*/  USHF.L.U32 UR7, UR6, 0xb, URZ ;  /* 0x0000000b06077899 */ /* 0x000fe4000800063f */
[----:B------:R-:W-:Y:S01]  /*04a0*/  USHF.L.U32 UR6, UR6, 0x1, URZ ;  /* 0x0000000106067899 */ /* 0x000fe2000800063f */
[----:B------:R-:W-:Y:S01]  /*04b0*/  ELECT P0, URZ, PT ;  /* 0x00000000003f782f */ /* 0x000fe20003800000 */
[----:B-1----:R-:W-:Y:S02]  /*04c0*/  ULEA UR8, UR5, UR4, 0x18 ;  /* 0x0000000405087291 */ /* 0x002fe4000f8ec03f */
[----:B------:R-:W-:-:S04]  /*04d0*/  UIADD3 UR4, -UR9, 0x100000, URZ ;  /* 0x0010000009047890 */ /* 0x000fc8000fffe13f */
[----:B------:R-:W-:Y:S02]  /*04e0*/  USHF.L.U32 UR5, UR4, 0xb, URZ ;  /* 0x0000000b04057899 */ /* 0x000fe4000800063f */
[----:B------:R-:W-:Y:S01]  /*04f0*/  USHF.L.U32 UR4, UR4, 0x1, URZ ;  /* 0x0000000104047899 */ /* 0x000fe2000800063f */
[----:B------:R-:W1:Y:S03]  /*0500*/  FENCE.VIEW.ASYNC.S ;  /* 0x00000000000073c6 */ /* 0x000e660000000000 */
[----:B-1----:R1:W1:Y:S08]  /*0510*/  SYNCS.EXCH.64 URZ, [UR8+0x58400], UR6 ;  /* 0x05840006083f75b2 */ /* 0x0022700008000100 */
[----:B------:R1:W1:Y:S01]  /*0520*/  SYNCS.EXCH.64 URZ, [UR8+0x58428], UR4 ;  /* 0x05842804083f75b2 */ /* 0x0002620008000100 */
        /* <DEDUP_REMOVED lines=8> */
[----:B------:R-:W-:Y:S01]  /*05b0*/  NOP ;  /* 0x0000000000007918 */ /* 0x000fe20000000000 */
.L_x_3:
        /* <DEDUP_REMOVED lines=21> */
[----:B------:R-:W-:Y:S01]  /*0710*/  NOP ;  /* 0x0000000000007918 */ /* 0x000fe20000000000 */
.L_x_4:
[----:B------:R-:W5:Y:S01]  /*0720*/  SHFL.IDX PT, R3, R0, RZ, 0x1f ;  /* 0x00001fff00037589 */ /* 0x000f6200000e0000 */
[----:B------:R-:W-:Y:S01]  /*0730*/  ELECT P0, URZ, PT ;  /* 0x00000000003f782f */ /* 0x000fe20003800000 */
[----:B------:R-:W-:Y:S01]  /*0740*/  NOP ;  /* 0x0000000000007918 */ /* 0x000fe20000000000 */
[----:B-1----:R-:W-:Y:S02]  /*0750*/  UMOV UR4, 0x80 ;  /* 0x0000008000047882 */ /* 0x002fe40000000000 */
[C---:B-----5:R-:W-:Y:S02]  /*0760*/  ISETP.NE.OR P0, PT, R3.reuse, RZ, !P0 ;  /* 0x000000ff0300720c */ /* 0x060fe40004705670 */
[----:B------:R-:W-:-:S11]  /*0770*/  ISETP.NE.AND P3, PT, R3, RZ, PT ;  /* 0x000000ff0300720c */ /* 0x000fd60003f65270 */
[----:B------:R-:W-:Y:S01]  /*0780*/  VOTEU.ALL UP2, P0 ;  /* 0x00000000003f7886 */ /* 0x000fe20000040000 */
[----:B------:R-:W-:Y:S01]  /*0790*/  VOTEU.ALL UP3, P0 ;  /* 0x00000000003f7886 */ /* 0x000fe20000060000 */
[----:B------:R-:W-:Y:S01]  /*07a0*/  VOTEU.ALL UP4, P0 ;  /* 0x00000000003f7886 */ /* 0x000fe20000080000 */
[----:B------:R-:W-:Y:S02]  /*07b0*/  VOTEU.ALL UP5, P0 ;  /* 0x00000000003f7886 */ /* 0x000fe400000a0000 */
[----:B------:R-:W1:Y:S01]  /*07c0*/  @!UP2 S2UR UR7, SR_CgaCtaId ;  /* 0x000000000007a9c3 */ /* 0x000e620000008800 */
[----:B------:R-:W-:Y:S01]  /*07d0*/  @!UP2 UMOV UR6, 0x400 ;  /* 0x000004000006a882 */ /* 0x000fe20000000000 */
[----:B------:R-:W-:-:S04]  /*07e0*/  @!UP2 UIADD3 UR4, -UR4, 0x100000, URZ ;  /* 0x001000000404a890 */ /* 0x000fc8000fffe13f */
[----:B------:R-:W-:Y:S02]  /*07f0*/  @!UP2 USHF.L.U32 UR5, UR4, 0xb, URZ ;  /* 0x0000000b0405a899 */ /* 0x000fe4000800063f */
[----:B------:R-:W-:Y:S02]  /*0800*/  @!UP2 USHF.L.U32 UR4, UR4, 0x1, URZ ;  /* 0x000000010404a899 */ /* 0x000fe4000800063f */
[----:B-1----:R-:W-:Y:S01]  /*0810*/  @!UP2 ULEA UR6, UR7, UR6, 0x18 ;  /* 0x000000060706a291 */ /* 0x002fe2000f8ec03f */
[----:B------:R-:W-:Y:S01]  /*0820*/  VOTEU.ALL UP2, P0 ;  /* 0x00000000003f7886 */ /* 0x000fe20000040000 */
[----:B------:R-:W1:Y:S10]  /*0830*/  FENCE.VIEW.ASYNC.S ;  /* 0x00000000000073c6 */ /* 0x000e740000000000 */
[----:B-1----:R1:W1:Y:S01]  /*0840*/  @!UP2 SYNCS.EXCH.64 URZ, [UR6+0x58490], UR4 ;  /* 0x05849004063fa5b2 */ /* 0x0022620008000100 */
[----:B------:R1:W1:Y:S01]  /*0850*/  @!UP3 SYNCS.EXCH.64 URZ, [UR6+0x58498], UR4 ;  /* 0x05849804063fb5b2 */ /* 0x0002620008000100 */
[----:B------:R1:W1:Y:S01]  /*0860*/  @!UP4 SYNCS.EXCH.64 URZ, [UR6+0x584a0], UR4 ;  /* 0x0584a004063fc5b2 */ /* 0x0002620008000100 */
[----:B------:R1:W1:Y:S01]  /*0870*/  @!UP5 SYNCS.EXCH.64 URZ, [UR6+0x584a8], UR4 ;  /* 0x0584a804063fd5b2 */ /* 0x0002620008000100 */
[----:B------:R-:W-:Y:S01]  /*0880*/  NOP ;  /* 0x0000000000007918 */ /* 0x000fe20000000000 */
[----:B------:R-:W-:Y:S05]  /*0890*/  @P3 BRA `(.L_x_5) ;  /* 0x0000000000583947 */ /* 0x000fea0003800000 */
[----:B-1----:R-:W1:Y:S01]  /*08a0*/  S2UR UR5, SR_CgaCtaId ;  /* 0x00000000000579c3 */ /* 0x002e620000008800 */
[----:B------:R-:W-:Y:S01]  /*08b0*/  UMOV UR4, 0x400 ;  /* 0x0000040000047882 */ /* 0x000fe20000000000 */
[----:B------:R-:W-:Y:S01]  /*08c0*/  UMOV UR6, 0x20 ;  /* 0x0000002000067882 */ /* 0x000fe20000000000 */
[----:B------:R-:W-:Y:S01]  /*08d0*/  UMOV UR7, 0x80 ;  /* 0x0000008000077882 */ /* 0x000fe20000000000 */
[----:B------:R-:W-:Y:S01]  /*08e0*/  ELECT P0, URZ, PT ;  /* 0x00000000003f782f */ /* 0x000fe20003800000 */
[----:B-1----:R-:W-:Y:S02]  /*08f0*/  ULEA UR8, UR5, UR4, 0x18 ;  /* 0x0000000405087291 */ /* 0x002fe4000f8ec03f */
[----:B------:R-:W-:-:S04]  /*0900*/  UIADD3 UR4, -UR6, 0x100000, URZ ;  /* 0x0010000006047890 */ /* 0x000fc8000fffe13f */
[----:B------:R-:W-:Y:S02]  /*0910*/  USHF.L.U32 UR5, UR4, 0xb, URZ ;  /* 0x0000000b04057899 */ /* 0x000fe4000800063f */
[----:B------:R-:W-:Y:S02]  /*0920*/  USHF.L.U32 UR4, UR4, 0x1, URZ ;  /* 0x0000000104047899 */ /* 0x000fe4000800063f */
        /* <DEDUP_REMOVED lines=13> */
.L_x_5:
[----:B------:R-:W-:Y:S01]  /*0a00*/  VOTEU.ANY UP2, P2 ;  /* 0x00000000003f7886 */ /* 0x000fe20001040100 */
[----:B-1----:R-:W-:Y:S01]  /*0a10*/  UMOV UR4, 0x40 ;  /* 0x0000004000047882 */ /* 0x002fe20000000000 */
[----:B------:R-:W-:Y:S01]  /*0a20*/  ISETP.NE.AND P3, PT, RZ, UR61, PT ;  /* 0x0000003dff007c0c */ /* 0x000fe2000bf65270 */
[----:B------:R-:W-:Y:S01]  /*0a30*/  NOP ;  /* 0x0000000000007918 */ /* 0x000fe20000000000 */
[----:B------:R-:W-:Y:S01]  /*0a40*/  ISETP.EQ.AND P0, PT, R4, 0x2, P1 ;  /* 0x000000020400780c */ /* 0x000fe20000f02270 */
[----:B------:R-:W1:Y:S01]  /*0a50*/  @UP2 S2UR UR7, SR_CgaCtaId ;  /* 0x00000000000729c3 */ /* 0x000e620000008800 */
[----:B------:R-:W-:Y:S01]  /*0a60*/  @UP2 UMOV UR6, 0x400 ;  /* 0x0000040000062882 */ /* 0x000fe20000000000 */
[----:B------:R-:W-:-:S04]  /*0a70*/  @UP2 UIADD3 UR4, -UR4, 0x100000, URZ ;  /* 0x0010000004042890 */ /* 0x000fc8000fffe13f */
[----:B------:R-:W-:Y:S02]  /*0a80*/  @UP2 USHF.L.U32 UR5, UR4, 0xb, URZ ;  /* 0x0000000b04052899 */ /* 0x000fe4000800063f */
[----:B------:R-:W-:Y:S02]  /*0a90*/  @UP2 USHF.L.U32 UR4, UR4, 0x1, URZ ;  /* 0x0000000104042899 */ /* 0x000fe4000800063f */
[----:B-1----:R-:W-:Y:S01]  /*0aa0*/  @UP2 ULEA UR6, UR7, UR6, 0x18 ;  /* 0x0000000607062291 */ /* 0x002fe2000f8ec03f */
[----:B------:R-:W-:Y:S01]  /*0ab0*/  VOTEU.ANY UP2, P2 ;  /* 0x00000000003f7886 */ /* 0x000fe20001040100 */
[----:B------:R-:W-:Y:S01]  /*0ac0*/  ISETP.EQ.AND P2, PT, R4, 0x1, P1 ;  /* 0x000000010400780c */ /* 0x000fe20000f42270 */
[----:B------:R-:W1:Y:S09]  /*0ad0*/  FENCE.VIEW.ASYNC.S ;  /* 0x00000000000073c6 */ /* 0x000e720000000000 */
[----:B-1----:R1:W2:Y:S01]  /*0ae0*/  @UP2 SYNCS.EXCH.64 URZ, [UR6+0x584b0], UR4 ;  /* 0x0584b004063f25b2 */ /* 0x0022a20008000100 */
[----:B------:R-:W-:Y:S01]  /*0af0*/  NOP ;  /* 0x0000000000007918 */ /* 0x000fe20000000000 */
[----:B--234-:R-:W-:Y:S06]  /*0b00*/  BAR.SYNC.DEFER_BLOCKING 0x0 ;  /* 0x0000000000007b1d */ /* 0x01cfec0000010000 */
[----:B------:R-:W-:Y:S05]  /*0b10*/  @!P3 BRA `(.L_x_6) ;  /* 0x0000010800a8b947 */ /* 0x000fea0003800000 */
[----:B------:R-:W-:-:S06]  /*0b20*/  UISETP.GT.U32.AND UP0, UPT, UR10, 0x3, UPT ;  /* 0x000000030a00788c */ /* 0x000fcc000bf04070 */
[----:B------:R-:W-:-:S13]  /*0b30*/  PLOP3.LUT P0, PT, PT, PT, UP0, 0x80, 0x0 ;  /* 0x000000000000781c */ /* 0x000fda0003f0f008 */
[----:B-1----:R-:W-:Y:S05]  /*0b40*/  @P0 EXIT ;  /* 0x000000000000094d */ /* 0x002fea0003800000 */
.L_x_7:
[----:B------:R-:W-:-:S08]  /*0b50*/  NOP ;  /* 0x0000000000007918 */ /* 0x000fd00000000000 */
[----:B------:R-:W1:Y:S02]  /*0b60*/  USETMAXREG.TRY_ALLOC.CTAPOOL UP0, 0xf0 ;  /* 0x000000f0000079c8 */ /* 0x000e640008000600 */
[----:B-1----:R-:W-:-:S13]  /*0b70*/  PLOP3.LUT P0, PT, PT, PT, UP0, 0x80, 0x0 ;  /* 0x000000000000781c */ /* 0x002fda0003f0f008 */
[----:B------:R-:W-:Y:S05]  /*0b80*/  @!P0 BRA `(.L_x_7) ;  /* 0xfffffffc00f08947 */ /* 0x000fea000383ffff */
[----:B------:R-:W-:Y:S02]  /*0b90*/  ULDC UR4, c[0x0][0xa00] ;  /* 0x0002800000047ab9 */ /* 0x000fe40000000800 */
[----:B------:R-:W-:-:S13]  /*0ba0*/  ISETP.GE.AND P0, PT, R17, UR4, PT ;  /* 0x0000000411007c0c */ /* 0x000fda000bf06270 */
[----:B------:R-:W-:Y:S05]  /*0bb0*/  @P0 EXIT ;  /* 0x000000000000094d */ /* 0x000fea0003800000 */
[----:B------:R-:W-:Y:S01]  /*0bc0*/  SHF.R.S32.HI R3, RZ, 0x1f, R2 ;  /* 0x0000001fff037819 */ /* 0x000fe20000011402 */
[----:B------:R-:W-:Y:S01]  /*0bd0*/  UISETP.NE.AND UP0, UPT, UR61, 0x1, UPT ;  /* 0x000000013d00788c */ /* 0x000fe2000bf05270 */
[----:B------:R-:W-:Y:S01]  /*0be0*/  R2UR UR4, R18 ;  /* 0x00000000120472ca */ /* 0x000fe200000e0000 */
[----:B------:R-:W-:Y:S01]  /*0bf0*/  UMOV UR45, URZ ;  /* 0x0000003f002d7c82 */ /* 0x000fe20008000000 */
[----:B------:R-:W-:Y:S01]  /*0c00*/  LEA.HI R3, R3, R2, RZ, 0x7 ;  /* 0x0000000203037211 */ /* 0x000fe200078f38ff */
[----:B------:R-:W-:Y:S01]  /*0c10*/  UMOV UR60, URZ ;  /* 0x0000003f003c7c82 */ /* 0x000fe20008000000 */
[----:B------:R-:W-:Y:S01]  /*0c20*/  MOV R22, RZ ;  /* 0x000000ff00167202 */ /* 0x000fe20000000f00 */
[----:B------:R-:W-:Y:S01]  /*0c30*/  UMOV UR36, URZ ;  /* 0x0000003f00247c82 */ /* 0x000fe20008000000 */
[----:B------:R-:W-:-:S04]  /*0c40*/  LOP3.LUT R3, R3, 0xffffff80, RZ, 0xc0, !PT ;  /* 0xffffff8003037812 */ /* 0x000fc800078ec0ff */
[----:B------:R-:W-:-:S03]  /*0c50*/  IADD3 R3, -R3, R2, RZ ;  /* 0x0000000203037210 */ /* 0x000fc60007ffe1ff */
[----:B------:R-:W-:Y:S01]  /*0c60*/  ULOP3.LUT UR5, UR4, 0x1, URZ, 0xfc, !UPT ;  /* 0x0000000104057892 */ /* 0x000fe2000f8efc3f */
[----:B------:R-:W-:Y:S01]  /*0c70*/  SHF.R.S32.HI R0, RZ, 0x1f, R3 ;  /* 0x0000001fff007819 */ /* 0x000fe20000011403 */
[----:B------:R-:W-:-:S03]  /*0c80*/  USEL UR4, URZ, 0x1, UP0 ;  /* 0x000000013f047887 */ /* 0x000fc60008000000 */
[----:B------:R-:W-:Y:S02]  /*0c90*/  LEA.HI R0, R0, R3, RZ, 0x2 ;  /* 0x0000000300007211 */ /* 0x000fe400078f10ff */
[----:B------:R-:W-:Y:S02]  /*0ca0*/  MOV R201, UR5 ;  /* 0x0000000500c97c02 */ /* 0x000fe40008000f00 */
[----:B------:R-:W-:Y:S02]  /*0cb0*/  LOP3.LUT R0, R0, 0x7ffffffc, RZ, 0xc0, !PT ;  /* 0x7ffffffc00007812 */ /* 0x000fe400078ec0ff */
[----:B------:R-:W-:Y:S02]  /*0cc0*/  MOV R23, UR4 ;  /* 0x0000000400177c02 */ /* 0x000fe40008000f00 */
[----:B------:R-:W-:-:S04]  /*0cd0*/  IADD3 R0, R3, -R0, RZ ;  /* 0x8000000003007210 */ /* 0x000fc80007ffe0ff */
[----:B------:R-:W-:-:S07]  /*0ce0*/  SHF.L.U32 R200, R0, 0x1, RZ ;  /* 0x0000000100c87819 */ /* 0x000fce00000006ff */
.L_x_85:
[----:B------:R-:W-:Y:S01]  /*0cf0*/  ULDC UR8, c[0x0][0xa04] ;  /* 0x0002810000087ab9 */ /* 0x000fe20000000800 */
[----:B------:R-:W-:Y:S01]  /*0d00*/  R2UR UR47, R17 ;  /* 0x00000000112f72ca */ /* 0x000fe200000e0000 */
[----:B------:R-:W-:Y:S01]  /*0d10*/  UISETP.NE.AND UP0, UPT, UR8, 0x1, UPT ;  /* 0x000000010800788c */ /* 0x000fe2000bf05270 */
[----:B------:R-:W-:Y:S01]  /*0d20*/  ULDC UR4, c[0x0][0xa10] ;  /* 0x0002840000047ab9 */ /* 0x000fe20000000800 */
[----:B------:R-:W-:Y:S01]  /*0d30*/  ULDC UR44, c[0x0][0xa1c] ;  /* 0x00028700002c7ab9 */ /* 0x000fe20000000800 */
[----:B------:R-:W-:Y:S02]  /*0d40*/  UISETP.NE.AND UP1, UPT, UR4, 0x1, UPT ;  /* 0x000000010400788c */ /* 0x000fe4000bf25270 */
[----:B------:R-:W-:-:S06]  /*0d50*/  UISETP.NE.AND UP2, UPT, UR61, 0x1, UPT ;  /* 0x000000013d00788c */ /* 0x000fcc000bf45270 */
[----:B------:R-:W-:Y:S01]  /*0d60*/  @UP0 ULDC.64 UR6, c[0x0][0xa08] ;  /* 0x0002820000060ab9 */ /* 0x000fe20000000a00 */
[----:B------:R-:W-:Y:S01]  /*0d70*/  PLOP3.LUT P0, PT, PT, PT, UP2, 0x80, 0x0 ;  /* 0x000000000000781c */ /* 0x000fe20003f0f028 */
[----:B------:R-:W-:-:S03]  /*0d80*/  UIMAD.WIDE.U32 UR4, UR47, UR6, URZ ;  /* 0x000000062f0472a5 */ /* 0x000fc6000f8e003f */
[----:B------:R-:W-:Y:S01]  /*0d90*/  @UP1 ULDC UR6, c[0x0][0xa18] ;  /* 0x0002860000061ab9 */ /* 0x000fe20000000800 */
[----:B------:R-:W-:Y:S02]  /*0da0*/  @UP0 USHF.R.U32.HI UR47, URZ, UR7, UR5 ;  /* 0x000000073f2f0299 */ /* 0x000fe40008011605 */
[----:B------:R-:W-:Y:S01]  /*0db0*/  UISETP.NE.AND UP0, UPT, UR44, 0x1, UPT ;  /* 0x000000012c00788c */ /* 0x000fe2000bf05270 */
[----:B------:R-:W-:Y:S02]  /*0dc0*/  @UP1 ULDC UR4, c[0x0][0xa14] ;  /* 0x0002850000041ab9 */ /* 0x000fe40000000800 */
[----:B------:R-:W-:Y:S02]  /*0dd0*/  UIMAD.WIDE.U32 UR4, UR47, UR4, URZ ;  /* 0x000000042f0472a5 */ /* 0x000fe4000f8e003f */
[----:B------:R-:W-:Y:S01]  /*0de0*/  IADD3 R0, RZ, -UR47, RZ ;  /* 0x8000002fff007c10 */ /* 0x000fe2000fffe0ff */
[----:B------:R-:W-:Y:S01]  /*0df0*/  UMOV UR46, UR47 ;  /* 0x0000002f002e7c82 */ /* 0x000fe20008000000 */
[----:B------:R-:W-:-:S03]  /*0e00*/  @UP1 USHF.R.U32.HI UR46, URZ, UR6, UR5 ;  /* 0x000000063f2e1299 */ /* 0x000fc60008011605 */
[----:B------:R-:W-:Y:S01]  /*0e10*/  IMAD R0, R0, UR8, R17 ;  /* 0x0000000800007c24 */ /* 0x000fe2000f8e0211 */
[----:B------:R-:W-:Y:S02]  /*0e20*/  @UP0 ULDC.64 UR6, c[0x0][0xa20] ;  /* 0x0002880000060ab9 */ /* 0x000fe40000000a00 */
[----:B------:R-:W-:-:S03]  /*0e30*/  UIMAD.WIDE.U32 UR4, UR46, UR6, URZ ;  /* 0x000000062e0472a5 */ /* 0x000fc6000f8e003f */
[----:B------:R-:W-:Y:S01]  /*0e40*/  UMOV UR6, UR46 ;  /* 0x0000002e00067c82 */ /* 0x000fe20008000000 */
[----:B------:R-:W-:-:S03]  /*0e50*/  @UP0 USHF.R.U32.HI UR6, URZ, UR7, UR5 ;  /* 0x000000073f060299 */ /* 0x000fc60008011605 */
[----:B------:R-:W-:Y:S01]  /*0e60*/  R2UR UR5, R0 ;  /* 0x00000000000572ca */ /* 0x000fe200000e0000 */
[----:B------:R-:W-:-:S04]  /*0e70*/  UIADD3 UR4, -UR6, URZ, URZ ;  /* 0x0000003f06047290 */ /* 0x000fc8000fffe13f */
[----:B------:R-:W-:-:S08]  /*0e80*/  UIMAD UR44, UR44, UR4, UR46 ;  /* 0x000000042c2c72a4 */ /* 0x000fd0000f8e022e */
[----:B------:R-:W-:Y:S01]  /*0e90*/  MOV R3, UR5 ;  /* 0x0000000500037c02 */ /* 0x000fe20008000f00 */
[----:B--2-4-:R-:W-:Y:S06]  /*0ea0*/  @!P0 BRA `(.L_x_8) ;  /* 0x0000000000688947 */ /* 0x014fec0003800000 */
[----:B------:R-:W-:-:S06]  /*0eb0*/  UISETP.NE.AND UP0, UPT, UR61, 0x2, UPT ;  /* 0x000000023d00788c */ /* 0x000fcc000bf05270 */
[----:B------:R-:W-:-:S13]  /*0ec0*/  PLOP3.LUT P1, PT, PT, PT, UP0, 0x80, 0x0 ;  /* 0x000000000000781c */ /* 0x000fda0003f2f008 */
[----:B------:R-:W-:Y:S05]  /*0ed0*/  @!P1 BRA `(.L_x_9) ;  /* 0x0000000000449947 */ /* 0x000fea0003800000 */
[----:B------:R-:W-:-:S06]  /*0ee0*/  UISETP.NE.AND UP0, UPT, UR61, 0x3, UPT ;  /* 0x000000033d00788c */ /* 0x000fcc000bf05270 */
[----:B------:R-:W-:-:S13]  /*0ef0*/  PLOP3.LUT P1, PT, PT, PT, UP0, 0x80, 0x0 ;  /* 0x000000000000781c */ /* 0x000fda0003f2f008 */
[----:B------:R-:W-:Y:S05]  /*0f00*/  @!P1 BRA `(.L_x_10) ;  /* 0x0000000000249947 */ /* 0x000fea0003800000 */
[----:B------:R-:W-:-:S06]  /*0f10*/  UISETP.NE.AND UP0, UPT, UR61, 0x4, UPT ;  /* 0x000000043d00788c */ /* 0x000fcc000bf05270 */
[----:B------:R-:W-:-:S13]  /*0f20*/  PLOP3.LUT P1, PT, PT, PT, UP0, 0x80, 0x0 ;  /* 0x000000000000781c */ /* 0x000fda0003f2f008 */
[----:B------:R-:W-:Y:S05]  /*0f30*/  @P1 BRA `(.L_x_11) ;  /* 0x0000000000541947 */ /* 0x000fea0003800000 */
[----:B------:R-:W-:Y:S02]  /*0f40*/  UIADD3 UR4, UR45, -0x1, URZ ;  /* 0xffffffff2d047890 */ /* 0x000fe4000fffe03f */
[----:B------:R-:W-:Y:S02]  /*0f50*/  ULOP3.LUT UR45, UR45, 0x1, URZ, 0xc, !UPT ;  /* 0x000000012d2d7892 */ /* 0x000fe4000f8e0c3f */
[----:B------:R-:W-:-:S04]  /*0f60*/  ULOP3.LUT UR4, UR4, 0x2, URZ, 0xc0, !UPT ;  /* 0x0000000204047892 */ /* 0x000fc8000f8ec03f */
[----:B------:R-:W-:-:S04]  /*0f70*/  USHF.R.U32.HI UR4, URZ, 0x1, UR4 ;  /* 0x000000013f047899 */ /* 0x000fc80008011604 */
[----:B------:R-:W-:Y:S01]  /*0f80*/  ULOP3.LUT UR60, UR60, UR4, URZ, 0x3c, !UPT ;  /* 0x000000043c3c7292 */ /* 0x000fe2000f8e3c3f */
[----:B------:R-:W-:Y:S11]  /*0f90*/  BRA `(.L_x_11) ;  /* 0x00000000003c7947 */ /* 0x000ff60003800000 */
.L_x_10:
[----:B------:R-:W-:Y:S02]  /*0fa0*/  ULOP3.LUT UP0, URZ, UR45, 0x2, URZ, 0xc0, !UPT ;  /* 0x000000022d3f7892 */ /* 0x000fe4000f80c03f */
[----:B------:R-:W-:Y:S02]  /*0fb0*/  ULOP3.LUT UR45, UR45, 0x1, URZ, 0xc0, !UPT ;  /* 0x000000012d2d7892 */ /* 0x000fe4000f8ec03f */
[----:B------:R-:W-:-:S04]  /*0fc0*/  USEL UR4, URZ, 0x1, UP0 ;  /* 0x000000013f047887 */ /* 0x000fc80008000000 */
[----:B------:R-:W-:Y:S01]  /*0fd0*/  ULOP3.LUT UR60, UR60, UR4, URZ, 0x3c, !UPT ;  /* 0x000000043c3c7292 */ /* 0x000fe2000f8e3c3f */
[----:B------:R-:W-:Y:S11]  /*0fe0*/  BRA `(.L_x_11) ;  /* 0x0000000000287947 */ /* 0x000ff60003800000 */
.L_x_9:
[----:B------:R-:W-:Y:S02]  /*0ff0*/  UIADD3 UR4, UR45, 0x1, URZ ;  /* 0x000000012d047890 */ /* 0x000fe4000fffe03f */
[----:B------:R-:W-:Y:S02]  /*1000*/  ULOP3.LUT UR45, UR45, 0x1, URZ, 0xc, !UPT ;  /* 0x000000012d2d7892 */ /* 0x000fe4000f8e0c3f */
[----:B------:R-:W-:-:S04]  /*1010*/  UISETP.GT.U32.AND UP0, UPT, UR4, 0x1, UPT ;  /* 0x000000010400788c */ /* 0x000fc8000bf04070 */
[----:B------:R-:W-:-:S04]  /*1020*/  USEL UR4, URZ, 0x1, !UP0 ;  /* 0x000000013f047887 */ /* 0x000fc8000c000000 */
[----:B------:R-:W-:Y:S01]  /*1030*/  ULOP3.LUT UR60, UR60, UR4, URZ, 0x3c, !UPT ;  /* 0x000000043c3c7292 */ /* 0x000fe2000f8e3c3f */
[----:B------:R-:W-:Y:S11]  /*1040*/  BRA `(.L_x_11) ;  /* 0x0000000000107947 */ /* 0x000ff60003800000 */
.L_x_8:
[----:B------:R-:W-:Y:S02]  /*1050*/  UISETP.GT.U32.AND UP0, UPT, UR45, 0x1, UPT ;  /* 0x000000012d00788c */ /* 0x000fe4000bf04070 */
[----:B------:R-:W-:Y:S02]  /*1060*/  ULOP3.LUT UR45, UR45, 0x1, URZ, 0xc0, !UPT ;  /* 0x000000012d2d7892 */ /* 0x000fe4000f8ec03f */
[----:B------:R-:W-:-:S04]  /*1070*/  USEL UR4, URZ, 0x1, !UP0 ;  /* 0x000000013f047887 */ /* 0x000fc8000c000000 */
[----:B------:R-:W-:-:S12]  /*1080*/  ULOP3.LUT UR60, UR60, UR4, URZ, 0x3c, !UPT ;  /* 0x000000043c3c7292 */ /* 0x000fd8000f8e3c3f */
.L_x_11:
[----:B------:R-:W-:Y:S05]  /*1090*/  @!P0 BRA `(.L_x_12) ;  /* 0x0000000000548947 */ /* 0x000fea0003800000 */
        /* <DEDUP_REMOVED lines=9> */
[----:B------:R-:W-:-:S13]  /*1130*/  R2UR UR4, R3 ;  /* 0x00000000030472ca */ /* 0x000fda00000e0000 */
[----:B------:R-:W-:-:S06]  /*1140*/  ULEA UR4, UR4, 0x3, 0x1 ;  /* 0x0000000304047891 */ /* 0x000fcc000f8e083f */
[----:B------:R-:W-:Y:S01]  /*1150*/  MOV R3, UR4 ;  /* 0x0000000400037c02 */ /* 0x000fe20008000f00 */
[----:B------:R-:W-:Y:S06]  /*1160*/  BRA `(.L_x_15) ;  /* 0x00000000002c7947 */ /* 0x000fec0003800000 */
.L_x_14:
[----:B------:R-:W-:-:S13]  /*1170*/  R2UR UR4, R3 ;  /* 0x00000000030472ca */ /* 0x000fda00000e0000 */
[----:B------:R-:W-:-:S06]  /*1180*/  ULEA UR4, UR4, 0x2, 0x1 ;  /* 0x0000000204047891 */ /* 0x000fcc000f8e083f */
[----:B------:R-:W-:Y:S01]  /*1190*/  MOV R3, UR4 ;  /* 0x0000000400037c02 */ /* 0x000fe20008000f00 */
[----:B------:R-:W-:Y:S06]  /*11a0*/  BRA `(.L_x_15) ;  /* 0x00000000001c7947 */ /* 0x000fec0003800000 */
.L_x_13:
[----:B------:R-:W-:-:S13]  /*11b0*/  R2UR UR4, R3 ;  /* 0x00000000030472ca */ /* 0x000fda00000e0000 */
[----:B------:R-:W-:-:S06]  /*11c0*/  ULEA UR4, UR4, 0x1, 0x1 ;  /* 0x0000000104047891 */ /* 0x000fcc000f8e083f */
[----:B------:R-:W-:Y:S01]  /*11d0*/  MOV R3, UR4 ;  /* 0x0000000400037c02 */ /* 0x000fe20008000f00 */
[----:B------:R-:W-:Y:S06]  /*11e0*/  BRA `(.L_x_15) ;  /* 0x00000000000c7947 */ /* 0x000fec0003800000 */
.L_x_12:
[----:B------:R-:W-:-:S13]  /*11f0*/  R2UR UR4, R3 ;  /* 0x00000000030472ca */ /* 0x000fda00000e0000 */
[----:B------:R-:W-:-:S06]  /*1200*/  USHF.L.U32 UR4, UR4, 0x1, URZ ;  /* 0x0000000104047899 */ /* 0x000fcc000800063f */
[----:B------:R-:W-:-:S07]  /*1210*/  MOV R3, UR4 ;  /* 0x0000000400037c02 */ /* 0x000fce0008000f00 */
.L_x_15:
[----:B------:R-:W-:-:S13]  /*1220*/  R2UR UR4, R16 ;  /* 0x00000000100472ca */ /* 0x000fda00000e0000 */
[----:B------:R-:W-:-:S04]  /*1230*/  ULOP3.LUT UR4, UR4, 0x1, URZ, 0xfc, !UPT ;  /* 0x0000000104047892 */ /* 0x000fc8000f8efc3f */
[----:B------:R-:W-:-:S06]  /*1240*/  UISETP.NE.AND UP0, UPT, UR4, 0x3, UPT ;  /* 0x000000030400788c */ /* 0x000fcc000bf05270 */
[----:B------:R-:W-:-:S13]  /*1250*/  PLOP3.LUT P0, PT, PT, PT, UP0, 0x80, 0x0 ;  /* 0x000000000000781c */ /* 0x000fda0003f0f008 */
[----:B------:R-:W-:Y:S05]  /*1260*/  @!P0 BRA `(.L_x_16) ;  /* 0x0000000000048947 */ /* 0x000fea0003800000 */
[----:B------:R-:W-:Y:S01]  /*1270*/  BPT.TRAP 0x1 ;  /* 0x000000040000795c */ /* 0x000fe20000300000 */
.L_x_16:
[----:B------:R-:W1:Y:S01]  /*1280*/  S2UR UR4, SR_CgaCtaId ;  /* 0x00000000000479c3 */ /* 0x000e620000008800 */
[----:B------:R-:W-:Y:S01]  /*1290*/  UMOV UR37, 0x400 ;  /* 0x0000040000257882 */ /* 0x000fe20000000000 */
[----:B------:R-:W-:Y:S02]  /*12a0*/  MOV R0, UR60 ;  /* 0x0000003c00007c02 */ /* 0x000fe40008000f00 */
[----:B------:R-:W-:Y:S02]  /*12b0*/  R2UR UR5, R201 ;  /* 0x00000000c90572ca */ /* 0x000fe400000e0000 */
[----:B------:R-:W-:-:S11]  /*12c0*/  SHF.L.U32 R0, R0, 0x1f, RZ ;  /* 0x0000001f00007819 */ /* 0x000fd600000006ff */
[----:B------:R-:W-:-:S06]  /*12d0*/  UISETP.NE.AND UP0, UPT, UR5, 0x3, UPT ;  /* 0x000000030500788c */ /* 0x000fcc000bf05270 */
[----:B------:R-:W-:Y:S01]  /*12e0*/  PLOP3.LUT P0, PT, PT, PT, UP0, 0x80, 0x0 ;  /* 0x000000000000781c */ /* 0x000fe20003f0f008 */
[----:B-1----:R-:W-:-:S04]  /*12f0*/  ULEA UR37, UR4, UR37, 0x18 ;  /* 0x0000002504257291 */ /* 0x002fc8000f8ec03f */
[----:B------:R-:W-:-:S09]  /*1300*/  ULEA UR4, UR45, UR37, 0x3 ;  /* 0x000000252d047291 */ /* 0x000fd2000f8e183f */
[----:B------:R-:W1:Y:S02]  /*1310*/  SYNCS.PHASECHK.TRANS64.TRYWAIT P1, [UR4+0x58450], R0 ;  /* 0x05845000ff0075a7 */ /* 0x000e640008020144 */
[----:B-1----:R-:W-:Y:S05]  /*1320*/  @!P1 BRA `(.L_x_17) ;  /* 0x0000012400709947 */ /* 0x002fea0003800000 */
.L_x_131:
[----:B------:R-:W-:Y:S05]  /*1330*/  @!P0 BRA `(.L_x_18) ;  /* 0x0000000000048947 */ /* 0x000fea0003800000 */
[----:B------:R-:W-:Y:S01]  /*1340*/  BPT.TRAP 0x1 ;  /* 0x000000040000795c */ /* 0x000fe20000300000 */
.L_x_18:
[----:B------:R-:W-:Y:S01]  /*1350*/  ULEA UR7, UR36, UR37, 0x3 ;  /* 0x0000002524077291 */ /* 0x000fe2000f8e183f */
[----:B------:R-:W-:Y:S01]  /*1360*/  SHF.L.U32 R4, R22, 0x1f, RZ ;  /* 0x0000001f16047819 */ /* 0x000fe200000006ff */
[----:B------:R-:W-:Y:S01]  /*1370*/  UIADD3 UR6, UR37, 0x58490, URZ ;  /* 0x0005849025067890 */ /* 0x000fe2000fffe03f */
[----:B-1----:R-:W-:Y:S01]  /*1380*/  SHF.L.U32 R5, R23, 0x1f, RZ ;  /* 0x0000001f17057819 */ /* 0x002fe200000006ff */
[----:B------:R-:W-:Y:S02]  /*1390*/  ULEA UR52, UR61, 0xfffffff8, 0x3 ;  /* 0xfffffff83d347891 */ /* 0x000fe4000f8e183f */
[----:B------:R-:W-:Y:S02]  /*13a0*/  ULEA UR4, UR61, UR6, 0x3 ;  /* 0x000000063d047291 */ /* 0x000fe4000f8e183f */
[----:B------:R-:W-:Y:S01]  /*13b0*/  ULOP3.LUT UR52, UR52, 0x8, URZ, 0xc, !UPT ;  /* 0x0000000834347892 */ /* 0x000fe2000f8e0c3f */
[----:B------:R-:W1:Y:S03]  /*13c0*/  SYNCS.PHASECHK.TRANS64.TRYWAIT P1, [UR7+0x58400], R4 ;  /* 0x05840004ff0075a7 */ /* 0x000e660008020147 */
[----:B------:R-:W-:Y:S01]  /*13d0*/  MOV R0, UR4 ;  /* 0x0000000400007c02 */ /* 0x000fe20008000f00 */
[----:B-1----:R-:W-:Y:S07]  /*13e0*/  @!P1 BRA `(.L_x_19) ;  /* 0x0000012400589947 */ /* 0x002fee0003800000 */
.L_x_132:
[----:B------:R-:W-:-:S09]  /*13f0*/  ULEA UR4, UR61, UR6, 0x3 ;  /* 0x000000063d047291 */ /* 0x000fd2000f8e183f */
[----:B------:R-:W2:Y:S02]  /*1400*/  SYNCS.PHASECHK.TRANS64.TRYWAIT P1, [UR4+-0x8], R5 ;  /* 0xfffff805ff0075a7 */ /* 0x000ea40008020144 */
[----:B--2---:R-:W-:Y:S05]  /*1410*/  @!P1 BRA `(.L_x_20) ;  /* 0x0000012400649947 */ /* 0x004fea0003800000 */
.L_x_133:
[----:B------:R-:W-:Y:S01]  /*1420*/  UIADD3 UR5, UR37, 0xe000, URZ ;  /* 0x0000e00025057890 */ /* 0x000fe2000fffe03f */
[----:B------:R-:W-:Y:S01]  /*1430*/  WARPGROUP.ARRIVE ;  /* 0x00000000000079c5 */ /* 0x000fe20000000000 */
[----:B------:R-:W-:Y:S01]  /*1440*/  USHF.R.U32.HI UR4, URZ, 0x4, UR37 ;  /* 0x000000043f047899 */ /* 0x000fe20008011625 */
[----:B------:R-:W2:Y:S01]  /*1450*/  LDC R11, c[0x0][0x28c] ;  /* 0x0000a300ff0b7b82 */ /* 0x000ea20000000800 */
[----:B------:R-:W-:Y:S01]  /*1460*/  USHF.R.U32.HI UR5, URZ, 0x4, UR5 ;  /* 0x000000043f057899 */ /* 0x000fe20008011605 */
[C---:B------:R-:W-:Y:S01]  /*1470*/  IADD3 R6, R200.reuse, 0x8, RZ ;  /* 0x00000008c8067810 */ /* 0x040fe20007ffe0ff */
[----:B------:R-:W-:Y:S01]  /*1480*/  ULOP3.LUT UR4, UR4, 0x3fff, URZ, 0xc0, !UPT ;  /* 0x00003fff04047892 */ /* 0x000fe2000f8ec03f */
[C---:B-1----:R-:W-:Y:S01]  /*1490*/  IADD3 R4, R200.reuse, 0x1, RZ ;  /* 0x00000001c8047810 */ /* 0x042fe20007ffe0ff */
[----:B------:R-:W-:Y:S01]  /*14a0*/  ULOP3.LUT UR38, UR5, 0x3fff, URZ, 0xc0, !UPT ;  /* 0x00003fff05267892 */ /* 0x000fe2000f8ec03f */
[----:B------:R-:W-:Y:S01]  /*14b0*/  IADD3 R10, R200, 0x9, RZ ;  /* 0x00000009c80a7810 */ /* 0x000fe20007ffe0ff */
[----:B------:R-:W-:Y:S01]  /*14c0*/  ULOP3.LUT UR4, UR4, 0x10000, URZ, 0xfc, !UPT ;  /* 0x0001000004047892 */ /* 0x000fe2000f8efc3f */
[----:B------:R-:W-:Y:S01]  /*14d0*/  P2R R91, PR, RZ, 0x1 ;  /* 0x00000001ff5b7803 */ /* 0x000fe20000000000 */
[----:B------:R-:W-:-:S02]  /*14e0*/  ULOP3.LUT UR39, UR38, 0x10000, URZ, 0xfc, !UPT ;  /* 0x0001000026277892 */ /* 0x000fc4000f8efc3f */
[----:B------:R-:W-:Y:S02]  /*14f0*/  UIMAD UR4, UR45, 0x700, UR4 ;  /* 0x000007002d0478a4 */ /* 0x000fe4000f8e0204 */
[----:B------:R-:W-:Y:S01]  /*1500*/  UIMAD UR5, UR36, 0xe00, UR39 ;  /* 0x00000e00240578a4 */ /* 0x000fe2000f8e0227 */
[----:B------:R-:W-:Y:S01]  /*1510*/  UMOV UR9, 0x80000020 ;  /* 0x8000002000097882 */ /* 0x000fe20000000000 */
[----:B------:R-:W-:Y:S01]  /*1520*/  UMOV UR11, 0x80000020 ;  /* 0x80000020000b7882 */ /* 0x000fe20000000000 */
[----:B------:R-:W-:Y:S02]  /*1530*/  MOV R21, UR9 ;  /* 0x0000000900157c02 */ /* 0x000fe40008000f00 */
[----:B------:R-:W-:Y:S01]  /*1540*/  UMOV UR8, UR4 ;  /* 0x0000000400087c82 */ /* 0x000fe20008000000 */
[----:B------:R-:W-:Y:S01]  /*1550*/  UMOV UR13, 0x80000020 ;  /* 0x80000020000d7882 */ /* 0x000fe20000000000 */
[----:B------:R-:W-:Y:S01]  /*1560*/  UMOV UR10, UR5 ;  /* 0x00000005000a7c82 */ /* 0x000fe20008000000 */
[----:B------:R-:W-:Y:S01]  /*1570*/  MOV R20, UR8 ;  /* 0x0000000800147c02 */ /* 0x000fe20008000f00 */
[----:B------:R-:W-:Y:S01]  /*1580*/  HGMMA.64x128x16.F32 R24, gdesc[UR8], RZ, !UPT, gsb0 ;  /* 0x01e00000081879f0 */ /* 0x000fe2000c0008ff */
[----:B------:R-:W-:Y:S01]  /*1590*/  UIADD3 UR8, UR4, 0x2, URZ ;  /* 0x0000000204087890 */ /* 0x000fe2000fffe03f */
[----:B------:R-:W-:Y:S01]  /*15a0*/  MOV R15, UR13 ;  /* 0x0000000d000f7c02 */ /* 0x000fe20008000f00 */
[----:B------:R-:W-:Y:S01]  /*15b0*/  UIADD3 UR9, UR5, 0x2, URZ ;  /* 0x0000000205097890 */ /* 0x000fe2000fffe03f */
[-C--:B--2---:R-:W-:Y:S01]  /*15c0*/  ISETP.GE.AND P1, PT, R6, R11.reuse, PT ;  /* 0x0000000b0600720c */ /* 0x084fe20003f26270 */
[----:B------:R-:W-:Y:S01]  /*15d0*/  UMOV UR15, 0x80000020 ;  /* 0x80000020000f7882 */ /* 0x000fe20000000000 */
[----:B------:R-:W-:Y:S01]  /*15e0*/  UIADD3 UR10, UR5, 0x400, URZ ;  /* 0x00000400050a7890 */ /* 0x000fe2000fffe03f */
[----:B------:R-:W-:Y:S01]  /*15f0*/  IADD3 R6, R200, 0x11, RZ ;  /* 0x00000011c8067810 */ /* 0x000fe20007ffe0ff */
[----:B------:R-:W-:Y:S01]  /*1600*/  UMOV UR12, UR8 ;  /* 0x00000008000c7c82 */ /* 0x000fe20008000000 */
[----:B------:R-:W-:Y:S01]  /*1610*/  UIADD3 UR8, UR4, 0x100, URZ ;  /* 0x0000010004087890 */ /* 0x000fe2000fffe03f */
[----:B------:R-:W-:Y:S01]  /*1620*/  MOV R14, UR12 ;  /* 0x0000000c000e7c02 */ /* 0x000fe20008000f00 */
[----:B------:R-:W-:Y:S01]  /*1630*/  UMOV UR14, UR9 ;  /* 0x00000009000e7c82 */ /* 0x000fe20008000000 */
[----:B------:R-:W-:Y:S01]  /*1640*/  UIADD3 UR9, UR5, 0x200, URZ ;  /* 0x0000020005097890 */ /* 0x000fe2000fffe03f */
[-C--:B------:R-:W-:Y:S01]  /*1650*/  ISETP.GE.AND P5, PT, R4, R11.reuse, PT ;  /* 0x0000000b0400720c */ /* 0x080fe20003fa6270 */
[----:B------:R-:W-:Y:S01]  /*1660*/  UMOV UR11, 0x80000020 ;  /* 0x80000020000b7882 */ /* 0x000fe20000000000 */
[----:B------:R-:W-:Y:S01]  /*1670*/  UIADD3 UR16, UR4, 0x300, URZ ;  /* 0x0000030004107890 */ /* 0x000fe2000fffe03f */
[-C--:B------:R-:W-:Y:S01]  /*1680*/  ISETP.GE.AND P6, PT, R200, R11.reuse, PT ;  /* 0x0000000bc800720c */ /* 0x080fe20003fc6270 */
[----:B------:R-:W-:Y:S01]  /*1690*/  UIADD3 UR18, UR5, 0x600, URZ ;  /* 0x0000060005127890 */ /* 0x000fe2000fffe03f */
[-C--:B------:R-:W-:Y:S01]  /*16a0*/  ISETP.GE.AND P4, PT, R6, R11.reuse, PT ;  /* 0x0000000b0600720c */ /* 0x080fe20003f86270 */
[----:B------:R-:W-:Y:S01]  /*16b0*/  UMOV UR17, 0x80000020 ;  /* 0x8000002000117882 */ /* 0x000fe20000000000 */
[----:B------:R-:W-:Y:S01]  /*16c0*/  UMOV UR19, 0x80000020 ;  /* 0x8000002000137882 */ /* 0x000fe20000000000 */
[----:B------:R-:W-:Y:S01]  /*16d0*/  UIADD3 UR20, UR4, 0x302, URZ ;  /* 0x0000030204147890 */ /* 0x000fe2000fffe03f */
[C---:B------:R-:W-:Y:S01]  /*16e0*/  IADD3 R4, R200.reuse, 0x10, RZ ;  /* 0x00000010c8047810 */ /* 0x040fe20007ffe0ff */
[----:B------:R-:W-:Y:S01]  /*16f0*/  UIADD3 UR22, UR5, 0x602, URZ ;  /* 0x0000060205167890 */ /* 0x000fe2000fffe03f */
[----:B------:R-:W-:Y:S01]  /*1700*/  IADD3 R6, R200, 0x20, RZ ;  /* 0x00000020c8067810 */ /* 0x000fe20007ffe0ff */
[----:B------:R-:W-:Y:S01]  /*1710*/  UMOV UR21, 0x80000020 ;  /* 0x8000002000157882 */ /* 0x000fe20000000000 */
[----:B------:R-:W-:Y:S01]  /*1720*/  UMOV UR23, 0x80000020 ;  /* 0x8000002000177882 */ /* 0x000fe20000000000 */
[----:B------:R-:W-:Y:S01]  /*1730*/  UIADD3 UR24, UR4, 0x400, URZ ;  /* 0x0000040004187890 */ /* 0x000fe2000fffe03f */
[-C--:B------:R-:W-:Y:S01]  /*1740*/  ISETP.GE.AND P3, PT, R4, R11.reuse, PT ;  /* 0x0000000b0400720c */ /* 0x080fe20003f66270 */
[----:B------:R-:W-:Y:S01]  /*1750*/  UIADD3 UR26, UR5, 0x800, URZ ;  /* 0x00000800051a7890 */ /* 0x000fe2000fffe03f */
[----:B------:R-:W-:Y:S01]  /*1760*/  ISETP.GE.AND P2, PT, R10, R11, PT ;  /* 0x0000000b0a00720c */ /* 0x000fe20003f46270 */
[----:B------:R-:W-:Y:S01]  /*1770*/  UMOV UR25, 0x80000020 ;  /* 0x8000002000197882 */ /* 0x000fe20000000000 */
[----:B------:R-:W-:Y:S01]  /*1780*/  UMOV UR27, 0x80000020 ;  /* 0x80000020001b7882 */ /* 0x000fe20000000000 */
[----:B------:R-:W-:Y:S01]  /*1790*/  UIADD3 UR28, UR4, 0x402, URZ ;  /* 0x00000402041c7890 */ /* 0x000fe2000fffe03f */
[----:B------:R-:W-:Y:S01]  /*17a0*/  IADD3 R4, R200, 0x18, RZ ;  /* 0x00000018c8047810 */ /* 0x000fe20007ffe0ff */
[----:B------:R-:W-:Y:S01]  /*17b0*/  UIADD3 UR30, UR5, 0x802, URZ ;  /* 0x00000802051e7890 */ /* 0x000fe2000fffe03f */
[----:B------:R-:W-:Y:S01]  /*17c0*/  UMOV UR29, 0x80000020 ;  /* 0x80000020001d7882 */ /* 0x000fe20000000000 */
[----:B------:R-:W-:Y:S01]  /*17d0*/  UMOV UR31, 0x80000020 ;  /* 0x80000020001f7882 */ /* 0x000fe20000000000 */
[----:B------:R-:W-:-:S02]  /*17e0*/  UIADD3 UR32, UR4, 0x500, URZ ;  /* 0x0000050004207890 */ /* 0x000fc4000fffe03f */
[----:B------:R-:W-:Y:S01]  /*17f0*/  UIADD3 UR34, UR5, 0xa00, URZ ;  /* 0x00000a0005227890 */ /* 0x000fe2000fffe03f */
[----:B------:R-:W-:Y:S01]  /*1800*/  UMOV UR33, 0x80000020 ;  /* 0x8000002000217882 */ /* 0x000fe20000000000 */
[----:B------:R-:W-:Y:S01]  /*1810*/  UMOV UR35, 0x80000020 ;  /* 0x8000002000237882 */ /* 0x000fe20000000000 */
[----:B------:R-:W-:Y:S02]  /*1820*/  UIADD3 UR40, UR4, 0x502, URZ ;  /* 0x0000050204287890 */ /* 0x000fe4000fffe03f */
[----:B------:R-:W-:Y:S01]  /*1830*/  UIADD3 UR42, UR5, 0xa02, URZ ;  /* 0x00000a02052a7890 */ /* 0x000fe2000fffe03f */
[----:B------:R-:W-:Y:S01]  /*1840*/  UMOV UR41, 0x80000020 ;  /* 0x8000002000297882 */ /* 0x000fe20000000000 */
[----:B------:R-:W-:Y:S01]  /*1850*/  UMOV UR43, 0x80000020 ;  /* 0x80000020002b7882 */ /* 0x000fe20000000000 */
[----:B------:R-:W-:Y:S02]  /*1860*/  UIADD3 UR48, UR4, 0x600, URZ ;  /* 0x0000060004307890 */ /* 0x000fe4000fffe03f */
[----:B------:R-:W-:Y:S01]  /*1870*/  UIADD3 UR50, UR5, 0xc00, URZ ;  /* 0x00000c0005327890 */ /* 0x000fe2000fffe03f */
[----:B------:R-:W-:Y:S01]  /*1880*/  UMOV UR49, 0x80000020 ;  /* 0x8000002000317882 */ /* 0x000fe20000000000 */
[----:B------:R-:W-:Y:S01]  /*1890*/  UMOV UR51, 0x80000020 ;  /* 0x8000002000337882 */ /* 0x000fe20000000000 */
[----:B------:R-:W-:-:S02]  /*18a0*/  UIADD3 UR56, UR4, 0x602, URZ ;  /* 0x0000060204387890 */ /* 0x000fc4000fffe03f */
[----:B------:R-:W-:Y:S01]  /*18b0*/  UIADD3 UR58, UR5, 0xc02, URZ ;  /* 0x00000c02053a7890 */ /* 0x000fe2000fffe03f */
[----:B------:R-:W-:Y:S01]  /*18c0*/  UMOV UR57, 0x80000020 ;  /* 0x8000002000397882 */ /* 0x000fe20000000000 */
[----:B------:R-:W-:Y:S01]  /*18d0*/  UMOV UR59, 0x80000020 ;  /* 0x80000020003b7882 */ /* 0x000fe20000000000 */
[----:B------:R-:W-:Y:S02]  /*18e0*/  WARPGROUP.DEPBAR.LE gsb0, 0x0 ;  /* 0x00008000000079c5 */ /* 0x000fe40000010000 */
[----:B------:R-:W-:-:S06]  /*18f0*/  WARPGROUP.ARRIVE ;  /* 0x00000000000079c5 */ /* 0x000fcc0000000000 */
[----:B------:R-:W-:Y:S01]  /*1900*/  HGMMA.64x128x16.F32 R24, gdesc[UR12], R24, gsb0 ;  /* 0x01e000000c1879f0 */ /* 0x000fe20008000818 */
[----:B------:R-:W-:Y:S01]  /*1910*/  UMOV UR12, UR8 ;  /* 0x00000008000c7c82 */ /* 0x000fe20008000000 */
[----:B------:R-:W-:Y:S01]  /*1920*/  UMOV UR13, 0x80000020 ;  /* 0x80000020000d7882 */ /* 0x000fe20000000000 */
[----:B------:R-:W-:Y:S01]  /*1930*/  UMOV UR14, UR9 ;  /* 0x00000009000e7c82 */ /* 0x000fe20008000000 */
[----:B------:R-:W-:Y:S01]  /*1940*/  UMOV UR15, 0x80000020 ;  /* 0x80000020000f7882 */ /* 0x000fe20000000000 */
[----:B------:R-:W-:Y:S01]  /*1950*/  UIADD3 UR8, UR4, 0x102, URZ ;  /* 0x0000010204087890 */ /* 0x000fe2000fffe03f */
[----:B------:R-:W-:Y:S01]  /*1960*/  MOV R12, UR12 ;  /* 0x0000000c000c7c02 */ /* 0x000fe20008000f00 */
[----:B------:R-:W-:Y:S01]  /*1970*/  UIADD3 UR9, UR5, 0x202, URZ ;  /* 0x0000020205097890 */ /* 0x000fe2000fffe03f */
[----:B------:R-:W-:Y:S01]  /*1980*/  MOV R13, UR13 ;  /* 0x0000000d000d7c02 */ /* 0x000fe20008000f00 */
        /* <DEDUP_REMOVED lines=9> */
[----:B------:R-:W-:Y:S01]  /*1a20*/  UMOV UR9, 0x80000020 ;  /* 0x8000002000097882 */ /* 0x000fe20000000000 */
[----:B------:R-:W-:Y:S01]  /*1a30*/  MOV R9, UR13 ;  /* 0x0000000d00097c02 */ /* 0x000fe20008000f00 */
[----:B------:R-:W-:Y:S02]  /*1a40*/  WARPGROUP.DEPBAR.LE gsb0, 0x0 ;  /* 0x00008000000079c5 */ /* 0x000fe40000010000 */
[----:B------:R-:W-:-:S06]  /*1a50*/  WARPGROUP.ARRIVE ;  /* 0x00000000000079c5 */ /* 0x000fcc0000000000 */
[----:B------:R-:W-:Y:S01]  /*1a60*/  HGMMA.64x128x16.F32 R24, gdesc[UR12], R24, gsb0 ;  /* 0x01e000000c1879f0 */ /* 0x000fe20008000818 */
[----:B------:R-:W-:Y:S02]  /*1a70*/  UIADD3 UR12, UR4, 0x202, URZ ;  /* 0x00000202040c7890 */ /* 0x000fe4000fffe03f */
[----:B------:R-:W-:Y:S01]  /*1a80*/  UIADD3 UR14, UR5, 0x402, URZ ;  /* 0x00000402050e7890 */ /* 0x000fe2000fffe03f */
[----:B------:R-:W-:Y:S01]  /*1a90*/  UMOV UR13, 0x80000020 ;  /* 0x80000020000d7882 */ /* 0x000fe20000000000 */
[----:B------:R-:W-:Y:S01]  /*1aa0*/  UMOV UR15, 0x80000020 ;  /* 0x80000020000f7882 */ /* 0x000fe20000000000 */
[----:B------:R-:W-:Y:S01]  /*1ab0*/  ULDC UR4, c[0x0][0x604] ;  /* 0x0001810000047ab9 */ /* 0x000fe20000000800 */
[----:B------:R-:W-:Y:S02]  /*1ac0*/  WARPGROUP.DEPBAR.LE gsb0, 0x0 ;  /* 0x00008000000079c5 */ /* 0x000fe40000010000 */
[----:B------:R-:W-:-:S06]  /*1ad0*/  WARPGROUP.ARRIVE ;  /* 0x00000000000079c5 */ /* 0x000fcc0000000000 */
[----:B------:R-:W-:Y:S03]  /*1ae0*/  HGMMA.64x128x16.F32 R24, gdesc[UR8], R24, gsb0 ;  /* 0x01e00000081879f0 */ /* 0x000fe60008000818 */
[----:B------:R-:W-:Y:S02]  /*1af0*/  WARPGROUP.DEPBAR.LE gsb0, 0x0 ;  /* 0x00008000000079c5 */ /* 0x000fe40000010000 */
[----:B------:R-:W-:-:S07]  /*1b00*/  WARPGROUP.ARRIVE ;  /* 0x00000000000079c5 */ /* 0x000fce0000000000 */
        /* <DEDUP_REMOVED lines=26> */
[----:B------:R-:W-:Y:S02]  /*1cb0*/  FSEL R24, R24, -INF , !P6 ;  /* 0xff80000018187808 */ /* 0x000fe40007000000 */
[----:B------:R-:W-:Y:S02]  /*1cc0*/  FSEL R25, R25, -INF , !P5 ;  /* 0xff80000019197808 */ /* 0x000fe40006800000 */
[----:B------:R-:W-:Y:S02]  /*1cd0*/  FSEL R28, R28, -INF , !P1 ;  /* 0xff8000001c1c7808 */ /* 0x000fe40004800000 */
[----:B------:R-:W-:-:S02]  /*1ce0*/  FSEL R30, R30, -INF , !P1 ;  /* 0xff8000001e1e7808 */ /* 0x000fc40004800000 */
[----:B------:R-:W-:Y:S02]  /*1cf0*/  ISETP.GE.AND P1, PT, R6, R11, PT ;  /* 0x0000000b0600720c */ /* 0x000fe40003f26270 */
[----:B------:R-:W-:Y:S02]  /*1d00*/  IADD3 R6, R200, 0x28, RZ ;  /* 0x00000028c8067810 */ /* 0x000fe40007ffe0ff */
[----:B------:R-:W-:Y:S02]  /*1d10*/  FMNMX R5, R24, R25, !PT ;  /* 0x0000001918057209 */ /* 0x000fe40007800000 */
[----:B------:R-:W-:Y:S02]  /*1d20*/  FSEL R32, R32, -INF , !P3 ;  /* 0xff80000020207808 */ /* 0x000fe40005800000 */
[----:B------:R-:W-:Y:S02]  /*1d30*/  FSEL R34, R34, -INF , !P3 ;  /* 0xff80000022227808 */ /* 0x000fe40005800000 */
[----:B------:R-:W-:-:S02]  /*1d40*/  FSEL R26, R26, -INF , !P6 ;  /* 0xff8000001a1a7808 */ /* 0x000fc40007000000 */
[-C--:B------:R-:W-:Y:S02]  /*1d50*/  ISETP.GE.AND P3, PT, R6, R11.reuse, PT ;  /* 0x0000000b0600720c */ /* 0x080fe40003f66270 */
[----:B------:R-:W-:Y:S02]  /*1d60*/  ISETP.GE.AND P6, PT, R4, R11, PT ;  /* 0x0000000b0400720c */ /* 0x000fe40003fc6270 */
[----:B------:R-:W-:Y:S02]  /*1d70*/  FSEL R29, R29, -INF , !P2 ;  /* 0xff8000001d1d7808 */ /* 0x000fe40005000000 */
[----:B------:R-:W-:Y:S02]  /*1d80*/  FMNMX R6, R28, R5, !PT ;  /* 0x000000051c067209 */ /* 0x000fe40007800000 */
[----:B------:R-:W-:Y:S02]  /*1d90*/  IADD3 R4, R200, 0x19, RZ ;  /* 0x00000019c8047810 */ /* 0x000fe40007ffe0ff */
[----:B------:R-:W-:-:S02]  /*1da0*/  FSEL R27, R27, -INF , !P5 ;  /* 0xff8000001b1b7808 */ /* 0x000fc40006800000 */
[----:B------:R-:W-:Y:S02]  /*1db0*/  FMNMX R5, R29, R6, !PT ;  /* 0x000000061d057209 */ /* 0x000fe40007800000 */
[----:B------:R-:W-:Y:S02]  /*1dc0*/  ISETP.GE.AND P5, PT, R4, R11, PT ;  /* 0x0000000b0400720c */ /* 0x000fe40003fa6270 */
[----:B------:R-:W-:Y:S02]  /*1dd0*/  IADD3 R4, R200, 0x21, RZ ;  /* 0x00000021c8047810 */ /* 0x000fe40007ffe0ff */
[----:B------:R-:W-:Y:S02]  /*1de0*/  FSEL R33, R33, -INF , !P4 ;  /* 0xff80000021217808 */ /* 0x000fe40006000000 */
[----:B------:R-:W-:Y:S02]  /*1df0*/  FMNMX R6, R32, R5, !PT ;  /* 0x0000000520067209 */ /* 0x000fe40007800000 */
[----:B------:R-:W-:-:S02]  /*1e00*/  FSEL R31, R31, -INF , !P2 ;  /* 0xff8000001f1f7808 */ /* 0x000fc40005000000 */
[-C--:B------:R-:W-:Y:S02]  /*1e10*/  ISETP.GE.AND P2, PT, R4, R11.reuse, PT ;  /* 0x0000000b0400720c */ /* 0x080fe40003f46270 */
[----:B------:R-:W-:Y:S02]  /*1e20*/  IADD3 R4, R200, 0x29, RZ ;  /* 0x00000029c8047810 */ /* 0x000fe40007ffe0ff */
[----:B------:R-:W-:Y:S02]  /*1e30*/  FSEL R36, R36, -INF , !P6 ;  /* 0xff80000024247808 */ /* 0x000fe40007000000 */
[----:B------:R-:W-:Y:S02]  /*1e40*/  FMNMX R5, R33, R6, !PT ;  /* 0x0000000621057209 */ /* 0x000fe40007800000 */
[----:B------:R-:W-:Y:S02]  /*1e50*/  FSEL R35, R35, -INF , !P4 ;  /* 0xff80000023237808 */ /* 0x000fe40006000000 */
[----:B------:R-:W-:-:S02]  /*1e60*/  ISETP.GE.AND P4, PT, R4, R11, PT ;  /* 0x0000000b0400720c */ /* 0x000fc40003f86270 */
[----:B------:R-:W-:Y:S02]  /*1e70*/  IADD3 R4, R200, 0x30, RZ ;  /* 0x00000030c8047810 */ /* 0x000fe40007ffe0ff */
[----:B------:R-:W-:Y:S02]  /*1e80*/  FSEL R37, R37, -INF , !P5 ;  /* 0xff80000025257808 */ /* 0x000fe40006800000 */
[----:B------:R-:W-:Y:S02]  /*1e90*/  FMNMX R6, R36, R5, !PT ;  /* 0x0000000524067209 */ /* 0x000fe40007800000 */
[----:B------:R-:W-:Y:S02]  /*1ea0*/  FSEL R38, R38, -INF , !P6 ;  /* 0xff80000026267808 */ /* 0x000fe40007000000 */
[----:B------:R-:W-:Y:S02]  /*1eb0*/  ISETP.GE.AND P6, PT, R4, R11, PT ;  /* 0x0000000b0400720c */ /* 0x000fe40003fc6270 */
[----:B------:R-:W-:-:S02]  /*1ec0*/  FSEL R40, R40, -INF , !P1 ;  /* 0xff80000028287808 */ /* 0x000fc40004800000 */
[----:B------:R-:W-:Y:S02]  /*1ed0*/  FMNMX R5, R37, R6, !PT ;  /* 0x0000000625057209 */ /* 0x000fe40007800000 */
[----:B------:R-:W-:Y:S02]  /*1ee0*/  IADD3 R4, R200, 0x31, RZ ;  /* 0x00000031c8047810 */ /* 0x000fe40007ffe0ff */
[----:B------:R-:W-:Y:S02]  /*1ef0*/  FSEL R39, R39, -INF , !P5 ;  /* 0xff80000027277808 */ /* 0x000fe40006800000 */
[----:B------:R-:W-:Y:S02]  /*1f00*/  FSEL R41, R41, -INF , !P2 ;  /* 0xff80000029297808 */ /* 0x000fe40005000000 */
[----:B------:R-:W-:Y:S02]  /*1f10*/  FMNMX R6, R40, R5, !PT ;  /* 0x0000000528067209 */ /* 0x000fe40007800000 */
[----:B------:R-:W-:-:S02]  /*1f20*/  ISETP.GE.AND P5, PT, R4, R11, PT ;  /* 0x0000000b0400720c */ /* 0x000fc40003fa6270 */
[----:B------:R-:W-:Y:S02]  /*1f30*/  IADD3 R4, R200, 0x38, RZ ;  /* 0x00000038c8047810 */ /* 0x000fe40007ffe0ff */
[----:B------:R-:W-:Y:S02]  /*1f40*/  FSEL R44, R44, -INF , !P3 ;  /* 0xff8000002c2c7808 */ /* 0x000fe40005800000 */
[----:B------:R-:W-:Y:S02]  /*1f50*/  FMNMX R5, R41, R6, !PT ;  /* 0x0000000629057209 */ /* 0x000fe40007800000 */
[----:B------:R-:W-:Y:S02]  /*1f60*/  FSEL R42, R42, -INF , !P1 ;  /* 0xff8000002a2a7808 */ /* 0x000fe40004800000 */
[----:B------:R-:W-:Y:S02]  /*1f70*/  ISETP.GE.AND P1, PT, R4, R11, PT ;  /* 0x0000000b0400720c */ /* 0x000fe40003f26270 */
[----:B------:R-:W-:-:S02]  /*1f80*/  IADD3 R4, R200, 0x39, RZ ;  /* 0x00000039c8047810 */ /* 0x000fc40007ffe0ff */
[----:B------:R-:W-:Y:S02]  /*1f90*/  FSEL R45, R45, -INF , !P4 ;  /* 0xff8000002d2d7808 */ /* 0x000fe40006000000 */
[----:B------:R-:W-:Y:S02]  /*1fa0*/  FMNMX R6, R44, R5, !PT ;  /* 0x000000052c067209 */ /* 0x000fe40007800000 */
[----:B------:R-:W-:Y:S02]  /*1fb0*/  FSEL R43, R43, -INF , !P2 ;  /* 0xff8000002b2b7808 */ /* 0x000fe40005000000 */
[----:B------:R-:W-:Y:S02]  /*1fc0*/  ISETP.GE.AND P2, PT, R4, R11, PT ;  /* 0x0000000b0400720c */ /* 0x000fe40003f46270 */
[----:B------:R-:W-:Y:S02]  /*1fd0*/  IADD3 R4, R200, 0x40, RZ ;  /* 0x00000040c8047810 */ /* 0x000fe40007ffe0ff */
[----:B------:R-:W-:-:S02]  /*1fe0*/  FSEL R48, R48, -INF , !P6 ;  /* 0xff80000030307808 */ /* 0x000fc40007000000 */
[----:B------:R-:W-:Y:S02]  /*1ff0*/  FMNMX R5, R45, R6, !PT ;  /* 0x000000062d057209 */ /* 0x000fe40007800000 */
[----:B------:R-:W-:Y:S02]  /*2000*/  FSEL R46, R46, -INF , !P3 ;  /* 0xff8000002e2e7808 */ /* 0x000fe40005800000 */
[----:B------:R-:W-:Y:S02]  /*2010*/  ISETP.GE.AND P3, PT, R4, R11, PT ;  /* 0x0000000b0400720c */ /* 0x000fe40003f66270 */
[----:B------:R-:W-:Y:S02]  /*2020*/  FSEL R49, R49, -INF , !P5 ;  /* 0xff80000031317808 */ /* 0x000fe40006800000 */
[----:B------:R-:W-:Y:S02]  /*2030*/  FMNMX R6, R48, R5, !PT ;  /* 0x0000000530067209 */ /* 0x000fe40007800000 */
[----:B------:R-:W-:-:S02]  /*2040*/  IADD3 R4, R200, 0x41, RZ ;  /* 0x00000041c8047810 */ /* 0x000fc40007ffe0ff */
[----:B------:R-:W-:Y:S02]  /*2050*/  FSEL R47, R47, -INF , !P4 ;  /* 0xff8000002f2f7808 */ /* 0x000fe40006000000 */
[----:B------:R-:W-:Y:S02]  /*2060*/  FSEL R52, R52, -INF , !P1 ;  /* 0xff80000034347808 */ /* 0x000fe40004800000 */
[----:B------:R-:W-:Y:S02]  /*2070*/  FMNMX R5, R49, R6, !PT ;  /* 0x0000000631057209 */ /* 0x000fe40007800000 */
[----:B------:R-:W-:Y:S02]  /*2080*/  ISETP.GE.AND P4, PT, R4, R11, PT ;  /* 0x0000000b0400720c */ /* 0x000fe40003f86270 */
[----:B------:R-:W-:Y:S02]  /*2090*/  IADD3 R4, R200, 0x48, RZ ;  /* 0x00000048c8047810 */ /* 0x000fe40007ffe0ff */
[----:B------:R-:W-:-:S02]  /*20a0*/  FSEL R53, R53, -INF , !P2 ;  /* 0xff80000035357808 */ /* 0x000fc40005000000 */
[----:B------:R-:W-:Y:S02]  /*20b0*/  FMNMX R6, R52, R5, !PT ;  /* 0x0000000534067209 */ /* 0x000fe40007800000 */
[----:B------:R-:W-:Y:S02]  /*20c0*/  FSEL R50, R50, -INF , !P6 ;  /* 0xff80000032327808 */ /* 0x000fe40007000000 */
[----:B------:R-:W-:Y:S02]  /*20d0*/  ISETP.GE.AND P6, PT, R4, R11, PT ;  /* 0x0000000b0400720c */ /* 0x000fe40003fc6270 */
[----:B------:R-:W-:Y:S02]  /*20e0*/  IADD3 R4, R200, 0x49, RZ ;  /* 0x00000049c8047810 */ /* 0x000fe40007ffe0ff */
[----:B------:R-:W-:Y:S02]  /*20f0*/  FSEL R56, R56, -INF , !P3 ;  /* 0xff80000038387808 */ /* 0x000fe40005800000 */
[----:B------:R-:W-:-:S02]  /*2100*/  FMNMX R5, R53, R6, !PT ;  /* 0x0000000635057209 */ /* 0x000fc40007800000 */
[----:B------:R-:W-:Y:S02]  /*2110*/  FSEL R51, R51, -INF , !P5 ;  /* 0xff80000033337808 */ /* 0x000fe40006800000 */
[----:B------:R-:W-:Y:S02]  /*2120*/  ISETP.GE.AND P5, PT, R4, R11, PT ;  /* 0x0000000b0400720c */ /* 0x000fe40003fa6270 */
[----:B------:R-:W-:Y:S02]  /*2130*/  IADD3 R4, R200, 0x50, RZ ;  /* 0x00000050c8047810 */ /* 0x000fe40007ffe0ff */
[----:B------:R-:W-:Y:S02]  /*2140*/  FSEL R57, R57, -INF , !P4 ;  /* 0xff80000039397808 */ /* 0x000fe40006000000 */
[----:B------:R-:W-:Y:S02]  /*2150*/  FMNMX R6, R56, R5, !PT ;  /* 0x0000000538067209 */ /* 0x000fe40007800000 */
[----:B------:R-:W-:-:S02]  /*2160*/  FSEL R54, R54, -INF , !P1 ;  /* 0xff80000036367808 */ /* 0x000fc40004800000 */
[----:B------:R-:W-:Y:S02]  /*2170*/  ISETP.GE.AND P1, PT, R4, R11, PT ;  /* 0x0000000b0400720c */ /* 0x000fe40003f26270 */
[----:B------:R-:W-:Y:S02]  /*2180*/  FSEL R60, R60, -INF , !P6 ;  /* 0xff8000003c3c7808 */ /* 0x000fe40007000000 */
[----:B------:R-:W-:Y:S02]  /*2190*/  FMNMX R5, R57, R6, !PT ;  /* 0x0000000639057209 */ /* 0x000fe40007800000 */
[----:B------:R-:W-:Y:S02]  /*21a0*/  IADD3 R4, R200, 0x51, RZ ;  /* 0x00000051c8047810 */ /* 0x000fe40007ffe0ff */
[----:B------:R-:W-:Y:S02]  /*21b0*/  FSEL R55, R55, -INF , !P2 ;  /* 0xff80000037377808 */ /* 0x000fe40005000000 */
[----:B------:R-:W-:-:S02]  /*21c0*/  FSEL R61, R61, -INF , !P5 ;  /* 0xff8000003d3d7808 */ /* 0x000fc40006800000 */
[----:B------:R-:W-:Y:S02]  /*21d0*/  FMNMX R6, R60, R5, !PT ;  /* 0x000000053c067209 */ /* 0x000fe40007800000 */
[----:B------:R-:W-:Y:S02]  /*21e0*/  ISETP.GE.AND P2, PT, R4, R11, PT ;  /* 0x0000000b0400720c */ /* 0x000fe40003f46270 */
[----:B------:R-:W-:Y:S02]  /*21f0*/  IADD3 R4, R200, 0x58, RZ ;  /* 0x00000058c8047810 */ /* 0x000fe40007ffe0ff */
[----:B------:R-:W-:Y:S02]  /*2200*/  FSEL R64, R64, -INF , !P1 ;  /* 0xff80000040407808 */ /* 0x000fe40004800000 */
[----:B------:R-:W-:Y:S02]  /*2210*/  FMNMX R5, R61, R6, !PT ;  /* 0x000000063d057209 */ /* 0x000fe40007800000 */
[----:B------:R-:W-:-:S02]  /*2220*/  FSEL R58, R58, -INF , !P3 ;  /* 0xff8000003a3a7808 */ /* 0x000fc40005800000 */
[----:B------:R-:W-:Y:S02]  /*2230*/  ISETP.GE.AND P3, PT, R4, R11, PT ;  /* 0x0000000b0400720c */ /* 0x000fe40003f66270 */
[----:B------:R-:W-:Y:S02]  /*2240*/  IADD3 R4, R200, 0x59, RZ ;  /* 0x00000059c8047810 */ /* 0x000fe40007ffe0ff */
[----:B------:R-:W-:Y:S02]  /*2250*/  FSEL R65, R65, -INF , !P2 ;  /* 0xff80000041417808 */ /* 0x000fe40005000000 */
[----:B------:R-:W-:Y:S02]  /*2260*/  FMNMX R10, R64, R5, !PT ;  /* 0x00000005400a7209 */ /* 0x000fe40007800000 */
[----:B------:R-:W-:Y:S02]  /*2270*/  FSEL R59, R59, -INF , !P4 ;  /* 0xff8000003b3b7808 */ /* 0x000fe40006000000 */
[----:B------:R-:W-:-:S02]  /*2280*/  ISETP.GE.AND P4, PT, R4, R11, PT ;  /* 0x0000000b0400720c */ /* 0x000fc40003f86270 */
[C---:B------:R-:W-:Y:S02]  /*2290*/  IADD3 R6, R200.reuse, 0x61, RZ ;  /* 0x00000061c8067810 */ /* 0x040fe40007ffe0ff */
[----:B------:R-:W-:Y:S02]  /*22a0*/  IADD3 R4, R200, 0x60, RZ ;  /* 0x00000060c8047810 */ /* 0x000fe40007ffe0ff */
[----:B------:R-:W-:Y:S02]  /*22b0*/  FSEL R68, R68, -INF , !P3 ;  /* 0xff80000044447808 */ /* 0x000fe40005800000 */
[----:B------:R-:W-:Y:S02]  /*22c0*/  FMNMX R5, R65, R10, !PT ;  /* 0x0000000a41057209 */ /* 0x000fe40007800000 */
[----:B------:R-:W-:Y:S02]  /*22d0*/  FSEL R62, R62, -INF , !P6 ;  /* 0xff8000003e3e7808 */ /* 0x000fe40007000000 */
[----:B------:R-:W-:-:S02]  /*22e0*/  ISETP.GE.AND P0, PT, R6, R11, PT ;  /* 0x0000000b0600720c */ /* 0x000fc40003f06270 */
[----:B------:R-:W-:Y:S02]  /*22f0*/  ISETP.GE.AND P6, PT, R4, R11, PT ;  /* 0x0000000b0400720c */ /* 0x000fe40003fc6270 */
[----:B------:R-:W-:Y:S02]  /*2300*/  IADD3 R6, R200, 0x68, RZ ;  /* 0x00000068c8067810 */ /* 0x000fe40007ffe0ff */
[----:B------:R-:W-:Y:S02]  /*2310*/  FSEL R69, R69, -INF , !P4 ;  /* 0xff80000045457808 */ /* 0x000fe40006000000 */
[----:B------:R-:W-:Y:S02]  /*2320*/  FMNMX R10, R68, R5, !PT ;  /* 0x00000005440a7209 */ /* 0x000fe40007800000 */
[----:B------:R-:W-:Y:S02]  /*2330*/  FSEL R66, R66, -INF , !P1 ;  /* 0xff80000042427808 */ /* 0x000fe40004800000 */
[----:B------:R-:W-:-:S02]  /*2340*/  ISETP.GE.AND P1, PT, R6, R11, PT ;  /* 0x0000000b0600720c */ /* 0x000fc40003f26270 */
[----:B------:R-:W-:Y:S02]  /*2350*/  FSEL R72, R72, -INF , !P6 ;  /* 0xff80000048487808 */ /* 0x000fe40007000000 */
[----:B------:R-:W-:Y:S02]  /*2360*/  FMNMX R5, R69, R10, !PT ;  /* 0x0000000a45057209 */ /* 0x000fe40007800000 */
[----:B------:R-:W-:Y:S02]  /*2370*/  IADD3 R6, R200, 0x69, RZ ;  /* 0x00000069c8067810 */ /* 0x000fe40007ffe0ff */
[----:B------:R-:W-:Y:S02]  /*2380*/  FSEL R67, R67, -INF , !P2 ;  /* 0xff80000043437808 */ /* 0x000fe40005000000 */
[----:B------:R-:W-:Y:S02]  /*2390*/  FSEL R73, R73, -INF , !P0 ;  /* 0xff80000049497808 */ /* 0x000fe40004000000 */
[----:B------:R-:W-:-:S02]  /*23a0*/  FMNMX R10, R72, R5, !PT ;  /* 0x00000005480a7209 */ /* 0x000fc40007800000 */
        /* <DEDUP_REMOVED lines=13> */
[C---:B------:R-:W-:Y:S02]  /*2480*/  IADD3 R6, R200.reuse, 0x78, RZ ;  /* 0x00000078c8067810 */ /* 0x040fe40007ffe0ff */
[----:B------:R-:W-:Y:S02]  /*2490*/  FSEL R63, R63, -INF , !P5 ;  /* 0xff8000003f3f7808 */ /* 0x000fe40006800000 */
[----:B------:R-:W-:Y:S02]  /*24a0*/  IADD3 R10, R200, 0x79, RZ ;  /* 0x00000079c80a7810 */ /* 0x000fe40007ffe0ff */
[----:B------:R-:W-:Y:S02]  /*24b0*/  FSEL R81, R81, -INF , !P4 ;  /* 0xff80000051517808 */ /* 0x000fe40006000000 */
[----:B------:R-:W-:-:S02]  /*24c0*/  FMNMX R88, R80, R5, !PT ;  /* 0x0000000550587209 */ /* 0x000fc40007800000 */
[-C--:B------:R-:W-:Y:S02]  /*24d0*/  ISETP.GE.AND P5, PT, R6, R11.reuse, PT ;  /* 0x0000000b0600720c */ /* 0x080fe40003fa6270 */
[----:B------:R-:W-:Y:S02]  /*24e0*/  FMNMX R5, R81, R88, !PT ;  /* 0x0000005851057209 */ /* 0x000fe40007800000 */
[----:B------:R-:W-:Y:S02]  /*24f0*/  FSEL R84, R84, -INF , !P5 ;  /* 0xff80000054547808 */ /* 0x000fe40006800000 */
[----:B------:R-:W-:Y:S02]  /*2500*/  ISETP.GE.AND P6, PT, R10, R11, PT ;  /* 0x0000000b0a00720c */ /* 0x000fe40003fc6270 */
[----:B------:R-:W-:Y:S02]  /*2510*/  FMNMX R6, R84, R5, !PT ;  /* 0x0000000554067209 */ /* 0x000fe40007800000 */
[----:B------:R-:W-:-:S02]  /*2520*/  FSEL R85, R85, -INF , !P6 ;  /* 0xff80000055557808 */ /* 0x000fc40007000000 */
[----:B------:R-:W-:Y:S02]  /*2530*/  P2R R89, PR, RZ, 0x2 ;  /* 0x00000002ff597803 */ /* 0x000fe40000000000 */
[----:B------:R-:W-:Y:S02]  /*2540*/  FMNMX R6, R85, R6, !PT ;  /* 0x0000000655067209 */ /* 0x000fe40007800000 */
[----:B------:R-:W-:Y:S02]  /*2550*/  P2R R90, PR, RZ, 0x1 ;  /* 0x00000001ff5a7803 */ /* 0x000fe40000000000 */
[----:B------:R-:W-:Y:S01]  /*2560*/  ISETP.GE.AND P0, PT, R4, R11, PT ;  /* 0x0000000b0400720c */ /* 0x000fe20003f06270 */
[----:B------:R-:W1:Y:S01]  /*2570*/  SHFL.BFLY PT, R5, R6, 0x1, 0x1f ;  /* 0x0c201f0006057f89 */ /* 0x000e6200000e0000 */
[----:B------:R-:W-:Y:S02]  /*2580*/  FSEL R79, R79, -INF , !P2 ;  /* 0xff8000004f4f7808 */ /* 0x000fe40005000000 */
[----:B------:R-:W-:-:S02]  /*2590*/  FSEL R82, R82, -INF , !P3 ;  /* 0xff80000052527808 */ /* 0x000fc40005800000 */
[----:B------:R-:W-:Y:S02]  /*25a0*/  FSEL R83, R83, -INF , !P4 ;  /* 0xff80000053537808 */ /* 0x000fe40006000000 */
[----:B------:R-:W-:Y:S02]  /*25b0*/  FSEL R87, R87, -INF , !P6 ;  /* 0xff80000057577808 */ /* 0x000fe40007000000 */
[----:B------:R-:W-:Y:S02]  /*25c0*/  FSEL R86, R86, -INF , !P5 ;  /* 0xff80000056567808 */ /* 0x000fe40006800000 */
[----:B------:R-:W-:Y:S02]  /*25d0*/  FSEL R74, R74, -INF , !P0 ;  /* 0xff8000004a4a7808 */ /* 0x000fe40004000000 */
[----:B------:R-:W-:-:S04]  /*25e0*/  ISETP.NE.AND P0, PT, R90, RZ, PT ;  /* 0x000000ff5a00720c */ /* 0x000fc80003f05270 */
[----:B------:R-:W-:Y:S02]  /*25f0*/  FSEL R75, R75, -INF , !P0 ;  /* 0xff8000004b4b7808 */ /* 0x000fe40004000000 */
[----:B------:R-:W-:Y:S02]  /*2600*/  ISETP.NE.AND P0, PT, R91, RZ, PT ;  /* 0x000000ff5b00720c */ /* 0x000fe40003f05270 */
[----:B-1----:R-:W-:-:S05]  /*2610*/  FMNMX R5, R6, R5, !PT ;  /* 0x0000000506057209 */ /* 0x002fca0007800000 */
[----:B------:R-:W1:Y:S02]  /*2620*/  SHFL.BFLY PT, R10, R5, 0x2, 0x1f ;  /* 0x0c401f00050a7f89 */ /* 0x000e6400000e0000 */
[----:B-1----:R-:W-:Y:S02]  /*2630*/  FMNMX R7, R5, R10, !PT ;  /* 0x0000000a05077209 */ /* 0x002fe40007800000 */
[----:B------:R-:W-:Y:S02]  /*2640*/  FMNMX R5, R26, R27, !PT ;  /* 0x0000001b1a057209 */ /* 0x000fe40007800000 */
[C---:B------:R-:W-:Y:S02]  /*2650*/  FSETP.NEU.AND P1, PT, R7.reuse, -INF , PT ;  /* 0xff8000000700780b */ /* 0x040fe40003f2d000 */
[----:B------:R-:W-:Y:S02]  /*2660*/  FMNMX R6, R30, R5, !PT ;  /* 0x000000051e067209 */ /* 0x000fe40007800000 */
[----:B------:R-:W-:-:S02]  /*2670*/  FSEL R4, R7, RZ, P1 ;  /* 0x000000ff07047208 */ /* 0x000fc40000800000 */
[----:B------:R-:W-:Y:S02]  /*2680*/  ISETP.NE.AND P1, PT, R89, RZ, PT ;  /* 0x000000ff5900720c */ /* 0x000fe40003f25270 */
[----:B------:R-:W-:Y:S01]  /*2690*/  FMNMX R5, R31, R6, !PT ;  /* 0x000000061f057209 */ /* 0x000fe20007800000 */
[----:B------:R-:W-:Y:S01]  /*26a0*/  FMUL R88, R4, UR4 ;  /* 0x0000000404587c20 */ /* 0x000fe20008400000 */
[----:B------:R-:W-:Y:S02]  /*26b0*/  FSEL R78, R78, -INF , !P1 ;  /* 0xff8000004e4e7808 */ /* 0x000fe40004800000 */
[----:B------:R-:W-:Y:S01]  /*26c0*/  FMNMX R6, R34, R5, !PT ;  /* 0x0000000522067209 */ /* 0x000fe20007800000 */
[--C-:B------:R-:W-:Y:S01]  /*26d0*/  FFMA R24, R24, UR4, -R88.reuse ;  /* 0x0000000418187c23 */ /* 0x100fe20008000858 */
[--C-:B------:R-:W-:Y:S01]  /*26e0*/  FFMA R25, R25, UR4, -R88.reuse ;  /* 0x0000000419197c23 */ /* 0x100fe20008000858 */
[--C-:B------:R-:W-:Y:S01]  /*26f0*/  FFMA R4, R28, UR4, -R88.reuse ;  /* 0x000000041c047c23 */ /* 0x100fe20008000858 */
[----:B------:R-:W-:Y:S01]  /*2700*/  FMNMX R5, R35, R6, !PT ;  /* 0x0000000623057209 */ /* 0x000fe20007800000 */
[--C-:B------:R-:W-:Y:S01]  /*2710*/  FFMA R29, R29, UR4, -R88.reuse ;  /* 0x000000041d1d7c23 */ /* 0x100fe20008000858 */
[----:B------:R-:W-:Y:S01]  /*2720*/  FSETP.GEU.AND P1, PT, R24, -126, PT ;  /* 0xc2fc00001800780b */ /* 0x000fe20003f2e000 */
        /* <DEDUP_REMOVED lines=12> */
[----:B------:R-:W-:Y:S01]  /*27f0*/  @!P1 FMUL R24, R24, 0.5 ;  /* 0x3f00000018189820 */ /* 0x000fe20000400000 */
[----:B------:R-:W-:Y:S01]  /*2800*/  FMNMX R5, R43, R6, !PT ;  /* 0x000000062b057209 */ /* 0x000fe20007800000 */
[--C-:B------:R-:W-:Y:S01]  /*2810*/  FFMA R40, R44, UR4, -R88.reuse ;  /* 0x000000042c287c23 */ /* 0x100fe20008000858 */
[----:B------:R-:W-:Y:S01]  /*2820*/  FSETP.GEU.AND P6, PT, R33, -126, PT ;  /* 0xc2fc00002100780b */ /* 0x000fe20003fce000 */
[----:B------:R-:W-:Y:S01]  /*2830*/  @!P2 FMUL R25, R25, 0.5 ;  /* 0x3f0000001919a820 */ /* 0x000fe20000400000 */
[----:B------:R-:W-:Y:S01]  /*2840*/  FMNMX R6, R46, R5, !PT ;  /* 0x000000052e067209 */ /* 0x000fe20007800000 */
[----:B------:R-:W1:Y:S01]  /*2850*/  MUFU.EX2 R24, R24 ;  /* 0x0000001800187308 */ /* 0x000e620000000800 */
[----:B------:R-:W-:Y:S01]  /*2860*/  FSETP.GEU.AND P5, PT, R28, -126, PT ;  /* 0xc2fc00001c00780b */ /* 0x000fe20003fae000 */
[----:B------:R-:W-:Y:S01]  /*2870*/  @!P3 FMUL R4, R4, 0.5 ;  /* 0x3f0000000404b820 */ /* 0x000fe20000400000 */
[----:B------:R-:W-:Y:S01]  /*2880*/  FMNMX R5, R47, R6, !PT ;  /* 0x000000062f057209 */ /* 0x000fe20007800000 */
[--C-:B------:R-:W-:Y:S01]  /*2890*/  FFMA R44, R48, UR4, -R88.reuse ;  /* 0x00000004302c7c23 */ /* 0x100fe20008000858 */
[--C-:B------:R-:W-:Y:S01]  /*28a0*/  FFMA R45, R45, UR4, -R88.reuse ;  /* 0x000000042d2d7c23 */ /* 0x100fe20008000858 */
[----:B------:R-:W-:Y:S01]  /*28b0*/  @!P4 FMUL R29, R29, 0.5 ;  /* 0x3f0000001d1dc820 */ /* 0x000fe20000400000 */
[----:B------:R-:W-:Y:S01]  /*28c0*/  FMNMX R6, R50, R5, !PT ;  /* 0x0000000532067209 */ /* 0x000fe20007800000 */
[----:B------:R-:W2:Y:S01]  /*28d0*/  MUFU.EX2 R25, R25 ;  /* 0x0000001900197308 */ /* 0x000ea20000000800 */
[--C-:B------:R-:W-:Y:S01]  /*28e0*/  FFMA R49, R49, UR4, -R88.reuse ;  /* 0x0000000431317c23 */ /* 0x100fe20008000858 */
[----:B------:R-:W-:Y:S01]  /*28f0*/  @!P6 FMUL R33, R33, 0.5 ;  /* 0x3f0000002121e820 */ /* 0x000fe20000400000 */
[----:B------:R-:W-:Y:S01]  /*2900*/  FMNMX R5, R51, R6, !PT ;  /* 0x0000000633057209 */ /* 0x000fe20007800000 */
[--C-:B------:R-:W-:Y:S01]  /*2910*/  FFMA R48, R52, UR4, -R88.reuse ;  /* 0x0000000434307c23 */ /* 0x100fe20008000858 */
[--C-:B------:R-:W-:Y:S01]  /*2920*/  FFMA R53, R53, UR4, -R88.reuse ;  /* 0x0000000435357c23 */ /* 0x100fe20008000858 */
[----:B------:R-:W-:Y:S01]  /*2930*/  @!P5 FMUL R28, R28, 0.5 ;  /* 0x3f0000001c1cd820 */ /* 0x000fe20000400000 */
[----:B------:R-:W-:Y:S01]  /*2940*/  FMNMX R6, R54, R5, !PT ;  /* 0x0000000536067209 */ /* 0x000fe20007800000 */
[----:B------:R-:W3:Y:S01]  /*2950*/  MUFU.EX2 R4, R4 ;  /* 0x0000000400047308 */ /* 0x000ee20000000800 */
[----:B-1----:R-:W-:Y:S01]  /*2960*/  @!P1 FMUL R24, R24, R24 ;  /* 0x0000001818189220 */ /* 0x002fe20000400000 */
[----:B------:R-:W-:Y:S01]  /*2970*/  FSETP.GEU.AND P1, PT, R32, -126, PT ;  /* 0xc2fc00002000780b */ /* 0x000fe20003f2e000 */
[--C-:B------:R-:W-:Y:S01]  /*2980*/  FFMA R10, R60, UR4, -R88.reuse ;  /* 0x000000043c0a7c23 */ /* 0x100fe20008000858 */
[----:B------:R-:W-:Y:S01]  /*2990*/  FMNMX R5, R55, R6, !PT ;  /* 0x0000000637057209 */ /* 0x000fe20007800000 */
[--C-:B------:R-:W-:Y:S01]  /*29a0*/  FFMA R52, R57, UR4, -R88.reuse ;  /* 0x0000000439347c23 */ /* 0x100fe20008000858 */
[--C-:B------:R-:W-:Y:S01]  /*29b0*/  FFMA R60, R61, UR4, -R88.reuse ;  /* 0x000000043d3c7c23 */ /* 0x100fe20008000858 */
[--C-:B------:R-:W-:Y:S01]  /*29c0*/  FFMA R56, R56, UR4, -R88.reuse ;  /* 0x0000000438387c23 */ /* 0x100fe20008000858 */
[----:B------:R-:W1:Y:S01]  /*29d0*/  MUFU.EX2 R29, R29 ;  /* 0x0000001d001d7308 */ /* 0x000e620000000800 */
[----:B------:R-:W-:Y:S01]  /*29e0*/  FMNMX R6, R58, R5, !PT ;  /* 0x000000053a067209 */ /* 0x000fe20007800000 */
[----:B--2---:R-:W-:Y:S01]  /*29f0*/  @!P2 FMUL R25, R25, R25 ;  /* 0x000000191919a220 */ /* 0x004fe20000400000 */
[----:B------:R-:W-:Y:S01]  /*2a00*/  FSETP.GEU.AND P2, PT, R37, -126, PT ;  /* 0xc2fc00002500780b */ /* 0x000fe20003f4e000 */
[--C-:B------:R-:W-:Y:S01]  /*2a10*/  FFMA R89, R64, UR4, -R88.reuse ;  /* 0x0000000440597c23 */ /* 0x100fe20008000858 */
[----:B------:R-:W-:Y:S01]  /*2a20*/  FMNMX R5, R59, R6, !PT ;  /* 0x000000063b057209 */ /* 0x000fe20007800000 */
[--C-:B------:R-:W-:Y:S01]  /*2a30*/  FFMA R64, R65, UR4, -R88.reuse ;  /* 0x0000000441407c23 */ /* 0x100fe20008000858 */
[----:B------:R-:W-:Y:S01]  /*2a40*/  @!P1 FMUL R32, R32, 0.5 ;  /* 0x3f00000020209820 */ /* 0x000fe20000400000 */
[----:B------:R-:W2:Y:S01]  /*2a50*/  MUFU.EX2 R33, R33 ;  /* 0x0000002100217308 */ /* 0x000ea20000000800 */
[----:B------:R-:W-:Y:S01]  /*2a60*/  FMNMX R6, R62, R5, !PT ;  /* 0x000000053e067209 */ /* 0x000fe20007800000 */
[----:B---3--:R-:W-:Y:S01]  /*2a70*/  @!P3 FMUL R4, R4, R4 ;  /* 0x000000040404b220 */ /* 0x008fe20000400000 */
[----:B------:R-:W-:Y:S01]  /*2a80*/  FSETP.GEU.AND P3, PT, R36, -126, PT ;  /* 0xc2fc00002400780b */ /* 0x000fe20003f6e000 */
[--C-:B------:R-:W-:Y:S01]  /*2a90*/  FFMA R90, R72, UR4, -R88.reuse ;  /* 0x00000004485a7c23 */ /* 0x100fe20008000858 */
[----:B------:R-:W-:Y:S01]  /*2aa0*/  FMNMX R5, R63, R6, !PT ;  /* 0x000000063f057209 */ /* 0x000fe20007800000 */
[--C-:B------:R-:W-:Y:S01]  /*2ab0*/  FFMA R72, R73, UR4, -R88.reuse ;  /* 0x0000000449487c23 */ /* 0x100fe20008000858 */
[--C-:B------:R-:W-:Y:S01]  /*2ac0*/  FFMA R76, R76, UR4, -R88.reuse ;  /* 0x000000044c4c7c23 */ /* 0x100fe20008000858 */
[----:B------:R-:W3:Y:S01]  /*2ad0*/  MUFU.EX2 R32, R32 ;  /* 0x0000002000207308 */ /* 0x000ee20000000800 */
[----:B-1----:R-:W-:Y:S01]  /*2ae0*/  @!P4 FMUL R29, R29, R29 ;  /* 0x0000001d1d1dc220 */ /* 0x002fe20000400000 */
[----:B------:R-:W-:Y:S01]  /*2af0*/  FSETP.GEU.AND P4, PT, R41, -126, PT ;  /* 0xc2fc00002900780b */ /* 0x000fe20003f8e000 */
[----:B------:R-:W-:Y:S01]  /*2b00*/  @!P2 FMUL R37, R37, 0.5 ;  /* 0x3f0000002525a820 */ /* 0x000fe20000400000 */
[----:B------:R-:W-:Y:S01]  /*2b10*/  FMNMX R6, R66, R5, !PT ;  /* 0x0000000542067209 */ /* 0x000fe20007800000 */
[--C-:B------:R-:W-:Y:S01]  /*2b20*/  FFMA R84, R84, UR4, -R88.reuse ;  /* 0x0000000454547c23 */ /* 0x100fe20008000858 */
[----:B------:R-:W-:-:S02]  /*2b30*/  FFMA R85, R85, UR4, -R88 ;  /* 0x0000000455557c23 */ /* 0x000fc40008000858 */
[----:B------:R-:W-:Y:S01]  /*2b40*/  FMNMX R5, R67, R6, !PT ;  /* 0x0000000643057209 */ /* 0x000fe20007800000 */
[----:B------:R-:W1:Y:S01]  /*2b50*/  MUFU.EX2 R28, R28 ;  /* 0x0000001c001c7308 */ /* 0x000e620000000800 */
[----:B------:R-:W-:Y:S01]  /*2b60*/  @!P3 FMUL R36, R36, 0.5 ;  /* 0x3f0000002424b820 */ /* 0x000fe20000400000 */
[----:B--2---:R-:W-:Y:S01]  /*2b70*/  @!P6 FMUL R33, R33, R33 ;  /* 0x000000212121e220 */ /* 0x004fe20000400000 */
[----:B------:R-:W-:Y:S02]  /*2b80*/  FMNMX R6, R70, R5, !PT ;  /* 0x0000000546067209 */ /* 0x000fe40007800000 */
[----:B------:R-:W-:Y:S01]  /*2b90*/  FSETP.GEU.AND P6, PT, R45, -126, PT ;  /* 0xc2fc00002d00780b */ /* 0x000fe20003fce000 */
[----:B------:R-:W-:Y:S01]  /*2ba0*/  @!P4 FMUL R41, R41, 0.5 ;  /* 0x3f0000002929c820 */ /* 0x000fe20000400000 */
[----:B------:R-:W-:Y:S01]  /*2bb0*/  FMNMX R5, R71, R6, !PT ;  /* 0x0000000647057209 */ /* 0x000fe20007800000 */
[----:B---3--:R-:W-:Y:S01]  /*2bc0*/  @!P1 FMUL R32, R32, R32 ;  /* 0x0000002020209220 */ /* 0x008fe20000400000 */
[----:B------:R-:W-:Y:S01]  /*2bd0*/  FSETP.GEU.AND P1, PT, R44, -126, PT ;  /* 0xc2fc00002c00780b */ /* 0x000fe20003f2e000 */
[----:B------:R-:W2:Y:S01]  /*2be0*/  MUFU.EX2 R37, R37 ;  /* 0x0000002500257308 */ /* 0x000ea20000000800 */
[----:B------:R-:W-:-:S04]  /*2bf0*/  FMNMX R6, R74, R5, !PT ;  /* 0x000000054a067209 */ /* 0x000fc80007800000 */
[----:B------:R-:W-:Y:S01]  /*2c00*/  FMNMX R5, R75, R6, !PT ;  /* 0x000000064b057209 */ /* 0x000fe20007800000 */
[----:B-1----:R-:W-:Y:S02]  /*2c10*/  @!P5 FMUL R28, R28, R28 ;  /* 0x0000001c1c1cd220 */ /* 0x002fe40000400000 */
[----:B------:R-:W1:Y:S01]  /*2c20*/  MUFU.EX2 R36, R36 ;  /* 0x0000002400247308 */ /* 0x000e620000000800 */
[----:B------:R-:W-:Y:S01]  /*2c30*/  FMNMX R6, R78, R5, !PT ;  /* 0x000000054e067209 */ /* 0x000fe20007800000 */
[----:B------:R-:W-:Y:S01]  /*2c40*/  @!P6 FMUL R45, R45, 0.5 ;  /* 0x3f0000002d2de820 */ /* 0x000fe20000400000 */
[----:B------:R-:W-:Y:S01]  /*2c50*/  FSETP.GEU.AND P5, PT, R40, -126, PT ;  /* 0xc2fc00002800780b */ /* 0x000fe20003fae000 */
[----:B------:R-:W-:Y:S01]  /*2c60*/  @!P1 FMUL R44, R44, 0.5 ;  /* 0x3f0000002c2c9820 */ /* 0x000fe20000400000 */
[----:B------:R-:W-:-:S03]  /*2c70*/  FMNMX R5, R79, R6, !PT ;  /* 0x000000064f057209 */ /* 0x000fc60007800000 */
[----:B------:R-:W3:Y:S01]  /*2c80*/  MUFU.EX2 R41, R41 ;  /* 0x0000002900297308 */ /* 0x000ee20000000800 */
[----:B--2---:R-:W-:Y:S01]  /*2c90*/  @!P2 FMUL R37, R37, R37 ;  /* 0x000000252525a220 */ /* 0x004fe20000400000 */
[----:B------:R-:W-:Y:S02]  /*2ca0*/  FSETP.GEU.AND P2, PT, R49, -126, PT ;  /* 0xc2fc00003100780b */ /* 0x000fe40003f4e000 */
[----:B------:R-:W-:-:S04]  /*2cb0*/  FMNMX R6, R82, R5, !PT ;  /* 0x0000000552067209 */ /* 0x000fc80007800000 */
[----:B------:R-:W2:Y:S01]  /*2cc0*/  MUFU.EX2 R44, R44 ;  /* 0x0000002c002c7308 */ /* 0x000ea20000000800 */
[----:B-1----:R-:W-:Y:S01]  /*2cd0*/  @!P3 FMUL R36, R36, R36 ;  /* 0x000000242424b220 */ /* 0x002fe20000400000 */
[----:B------:R-:W-:Y:S01]  /*2ce0*/  FSETP.GEU.AND P3, PT, R48, -126, PT ;  /* 0xc2fc00003000780b */ /* 0x000fe20003f6e000 */
[----:B------:R-:W-:Y:S01]  /*2cf0*/  @!P5 FMUL R40, R40, 0.5 ;  /* 0x3f0000002828d820 */ /* 0x000fe20000400000 */
[----:B------:R-:W-:-:S03]  /*2d00*/  FMNMX R5, R83, R6, !PT ;  /* 0x0000000653057209 */ /* 0x000fc60007800000 */
[----:B------:R-:W-:Y:S01]  /*2d10*/  @!P2 FMUL R49, R49, 0.5 ;  /* 0x3f0000003131a820 */ /* 0x000fe20000400000 */
[----:B------:R-:W1:Y:S01]  /*2d20*/  MUFU.EX2 R45, R45 ;  /* 0x0000002d002d7308 */ /* 0x000e620000000800 */
[----:B---3--:R-:W-:Y:S01]  /*2d30*/  @!P4 FMUL R41, R41, R41 ;  /* 0x000000292929c220 */ /* 0x008fe20000400000 */
[----:B------:R-:W-:Y:S02]  /*2d40*/  FSETP.GEU.AND P4, PT, R53, -126, PT ;  /* 0xc2fc00003500780b */ /* 0x000fe40003f8e000 */
[----:B------:R-:W-:-:S03]  /*2d50*/  FMNMX R6, R86, R5, !PT ;  /* 0x0000000556067209 */ /* 0x000fc60007800000 */
[----:B------:R-:W-:Y:S01]  /*2d60*/  @!P3 FMUL R48, R48, 0.5 ;  /* 0x3f0000003030b820 */ /* 0x000fe20000400000 */
[----:B------:R-:W-:Y:S01]  /*2d70*/  FMNMX R6, R87, R6, !PT ;  /* 0x0000000657067209 */ /* 0x000fe20007800000 */
[----:B--2---:R-:W-:Y:S01]  /*2d80*/  @!P1 FMUL R44, R44, R44 ;  /* 0x0000002c2c2c9220 */ /* 0x004fe20000400000 */
[----:B------:R-:W-:Y:S01]  /*2d90*/  FSETP.GEU.AND P1, PT, R10, -126, PT ;  /* 0xc2fc00000a00780b */ /* 0x000fe20003f2e000 */
[----:B------:R-:W2:Y:S02]  /*2da0*/  MUFU.EX2 R40, R40 ;  /* 0x0000002800287308 */ /* 0x000ea40000000800 */
[----:B------:R-:W3:Y:S02]  /*2db0*/  SHFL.BFLY PT, R5, R6, 0x1, 0x1f ;  /* 0x0c201f0006057f89 */ /* 0x000ee400000e0000 */
[----:B------:R-:W-:Y:S01]  /*2dc0*/  @!P4 FMUL R53, R53, 0.5 ;  /* 0x3f0000003535c820 */ /* 0x000fe20000400000 */
[----:B-1----:R-:W-:Y:S01]  /*2dd0*/  @!P6 FMUL R45, R45, R45 ;  /* 0x0000002d2d2de220 */ /* 0x002fe20000400000 */
[----:B------:R-:W-:-:S02]  /*2de0*/  FSETP.GEU.AND P6, PT, R52, -126, PT ;  /* 0xc2fc00003400780b */ /* 0x000fc40003fce000 */
[----:B------:R-:W1:Y:S04]  /*2df0*/  MUFU.EX2 R49, R49 ;  /* 0x0000003100317308 */ /* 0x000e680000000800 */
[----:B------:R-:W-:-:S04]  /*2e00*/  @!P1 FMUL R10, R10, 0.5 ;  /* 0x3f0000000a0a9820 */ /* 0x000fc80000400000 */
[----:B------:R-:W4:Y:S01]  /*2e10*/  MUFU.EX2 R48, R48 ;  /* 0x0000003000307308 */ /* 0x000f220000000800 */
[----:B--2---:R-:W-:Y:S01]  /*2e20*/  @!P5 FMUL R40, R40, R40 ;  /* 0x000000282828d220 */ /* 0x004fe20000400000 */
[----:B------:R-:W-:Y:S01]  /*2e30*/  FSETP.GEU.AND P5, PT, R56, -126, PT ;  /* 0xc2fc00003800780b */ /* 0x000fe20003fae000 */
[----:B------:R-:W-:-:S05]  /*2e40*/  @!P6 FMUL R52, R52, 0.5 ;  /* 0x3f0000003434e820 */ /* 0x000fca0000400000 */
[----:B------:R-:W2:Y:S01]  /*2e50*/  MUFU.EX2 R53, R53 ;  /* 0x0000003500357308 */ /* 0x000ea20000000800 */
[----:B-1----:R-:W-:Y:S01]  /*2e60*/  @!P2 FMUL R49, R49, R49 ;  /* 0x000000313131a220 */ /* 0x002fe20000400000 */
[----:B------:R-:W-:Y:S02]  /*2e70*/  FSETP.GEU.AND P2, PT, R60, -126, PT ;  /* 0xc2fc00003c00780b */ /* 0x000fe40003f4e000 */
[----:B---3--:R-:W-:Y:S01]  /*2e80*/  FMNMX R5, R6, R5, !PT ;  /* 0x0000000506057209 */ /* 0x008fe20007800000 */
[----:B------:R-:W-:Y:S02]  /*2e90*/  FFMA R6, R77, UR4, -R88 ;  /* 0x000000044d067c23 */ /* 0x000fe40008000858 */
[----:B------:R-:W-:Y:S01]  /*2ea0*/  @!P5 FMUL R56, R56, 0.5 ;  /* 0x3f0000003838d820 */ /* 0x000fe20000400000 */
[----:B------:R1:W3:Y:S01]  /*2eb0*/  MUFU.EX2 R61, R10 ;  /* 0x0000000a003d7308 */ /* 0x0002e20000000800 */
[----:B----4-:R-:W-:Y:S01]  /*2ec0*/  @!P3 FMUL R48, R48, R48 ;  /* 0x000000303030b220 */ /* 0x010fe20000400000 */
[----:B------:R-:W-:-:S05]  /*2ed0*/  FSETP.GEU.AND P3, PT, R89, -126, PT ;  /* 0xc2fc00005900780b */ /* 0x000fca0003f6e000 */
[----:B------:R-:W-:Y:S01]  /*2ee0*/  @!P2 FMUL R60, R60, 0.5 ;  /* 0x3f0000003c3ca820 */ /* 0x000fe20000400000 */
[----:B------:R-:W4:Y:S01]  /*2ef0*/  MUFU.EX2 R52, R52 ;  /* 0x0000003400347308 */ /* 0x000f220000000800 */
[----:B--2---:R-:W-:Y:S01]  /*2f00*/  @!P4 FMUL R53, R53, R53 ;  /* 0x000000353535c220 */ /* 0x004fe20000400000 */
[----:B------:R-:W-:Y:S01]  /*2f10*/  FSETP.GEU.AND P4, PT, R64, -126, PT ;  /* 0xc2fc00004000780b */ /* 0x000fe20003f8e000 */
[----:B-1----:R-:W1:Y:S04]  /*2f20*/  SHFL.BFLY PT, R10, R5, 0x2, 0x1f ;  /* 0x0c401f00050a7f89 */ /* 0x002e6800000e0000 */
[----:B------:R-:W-:Y:S01]  /*2f30*/  @!P3 FMUL R89, R89, 0.5 ;  /* 0x3f0000005959b820 */ /* 0x000fe20000400000 */
[----:B------:R2:W5:Y:S01]  /*2f40*/  MUFU.EX2 R57, R56 ;  /* 0x0000003800397308 */ /* 0x0005620000000800 */
[----:B---3--:R-:W-:Y:S01]  /*2f50*/  @!P1 FMUL R61, R61, R61 ;  /* 0x0000003d3d3d9220 */ /* 0x008fe20000400000 */
[----:B------:R-:W-:-:S05]  /*2f60*/  FSETP.GEU.AND P1, PT, R90, -126, PT ;  /* 0xc2fc00005a00780b */ /* 0x000fca0003f2e000 */
[----:B------:R-:W-:Y:S01]  /*2f70*/  @!P4 FMUL R64, R64, 0.5 ;  /* 0x3f0000004040c820 */ /* 0x000fe20000400000 */
[----:B------:R-:W3:Y:S01]  /*2f80*/  MUFU.EX2 R60, R60 ;  /* 0x0000003c003c7308 */ /* 0x000ee20000000800 */
[--C-:B--2---:R-:W-:Y:S01]  /*2f90*/  FFMA R56, R68, UR4, -R88.reuse ;  /* 0x0000000444387c23 */ /* 0x104fe20008000858 */
[----:B------:R-:W-:Y:S01]  /*2fa0*/  FFMA R68, R69, UR4, -R88 ;  /* 0x0000000445447c23 */ /* 0x000fe20008000858 */
[----:B----4-:R-:W-:-:S04]  /*2fb0*/  @!P6 FMUL R52, R52, R52 ;  /* 0x000000343434e220 */ /* 0x010fc80000400000 */
[----:B------:R-:W-:Y:S01]  /*2fc0*/  @!P1 FMUL R90, R90, 0.5 ;  /* 0x3f0000005a5a9820 */ /* 0x000fe20000400000 */
[----:B------:R-:W2:Y:S01]  /*2fd0*/  MUFU.EX2 R65, R89 ;  /* 0x0000005900417308 */ /* 0x000ea20000000800 */
[----:B------:R-:W-:Y:S01]  /*2fe0*/  FSETP.GEU.AND P6, PT, R68, -126, PT ;  /* 0xc2fc00004400780b */ /* 0x000fe20003fce000 */
[----:B-----5:R-:W-:Y:S01]  /*2ff0*/  @!P5 FMUL R57, R57, R57 ;  /* 0x000000393939d220 */ /* 0x020fe20000400000 */
[----:B-1----:R-:W-:Y:S01]  /*3000*/  FMNMX R10, R5, R10, !PT ;  /* 0x0000000a050a7209 */ /* 0x002fe20007800000 */
[----:B------:R-:W-:Y:S01]  /*3010*/  FFMA R5, R81, UR4, -R88 ;  /* 0x0000000451057c23 */ /* 0x000fe20008000858 */
[----:B------:R-:W-:-:S03]  /*3020*/  FSETP.GEU.AND P5, PT, R56, -126, PT ;  /* 0xc2fc00003800780b */ /* 0x000fc60003fae000 */
[----:B------:R-:W1:Y:S01]  /*3030*/  MUFU.EX2 R64, R64 ;  /* 0x0000004000407308 */ /* 0x000e620000000800 */
[----:B---3--:R-:W-:Y:S01]  /*3040*/  @!P2 FMUL R60, R60, R60 ;  /* 0x0000003c3c3ca220 */ /* 0x008fe20000400000 */
[----:B------:R-:W-:-:S04]  /*3050*/  FSETP.GEU.AND P2, PT, R72, -126, PT ;  /* 0xc2fc00004800780b */ /* 0x000fc80003f4e000 */
[----:B------:R-:W-:Y:S02]  /*3060*/  @!P6 FMUL R68, R68, 0.5 ;  /* 0x3f0000004444e820 */ /* 0x000fe40000400000 */
[----:B------:R-:W3:Y:S01]  /*3070*/  MUFU.EX2 R73, R90 ;  /* 0x0000005a00497308 */ /* 0x000ee20000000800 */
[----:B--2---:R-:W-:Y:S01]  /*3080*/  @!P3 FMUL R65, R65, R65 ;  /* 0x000000414141b220 */ /* 0x004fe20000400000 */
[----:B------:R-:W-:Y:S01]  /*3090*/  FSETP.GEU.AND P3, PT, R76, -126, PT ;  /* 0xc2fc00004c00780b */ /* 0x000fe20003f6e000 */
[----:B------:R-:W-:-:S04]  /*30a0*/  @!P5 FMUL R56, R56, 0.5 ;  /* 0x3f0000003838d820 */ /* 0x000fc80000400000 */
[----:B------:R-:W-:Y:S01]  /*30b0*/  @!P2 FMUL R72, R72, 0.5 ;  /* 0x3f0000004848a820 */ /* 0x000fe20000400000 */
[----:B------:R-:W2:Y:S01]  /*30c0*/  MUFU.EX2 R68, R68 ;  /* 0x0000004400447308 */ /* 0x000ea20000000800 */
[----:B-1----:R-:W-:Y:S01]  /*30d0*/  @!P4 FMUL R64, R64, R64 ;  /* 0x000000404040c220 */ /* 0x002fe20000400000 */
[----:B------:R-:W-:-:S05]  /*30e0*/  FSETP.GEU.AND P4, PT, R6, -126, PT ;  /* 0xc2fc00000600780b */ /* 0x000fca0003f8e000 */
[----:B------:R-:W-:Y:S01]  /*30f0*/  @!P3 FMUL R76, R76, 0.5 ;  /* 0x3f0000004c4cb820 */ /* 0x000fe20000400000 */
[----:B------:R1:W4:Y:S01]  /*3100*/  MUFU.EX2 R69, R56 ;  /* 0x0000003800457308 */ /* 0x0003220000000800 */
[----:B---3--:R-:W-:Y:S01]  /*3110*/  @!P1 FMUL R73, R73, R73 ;  /* 0x0000004949499220 */ /* 0x008fe20000400000 */
[----:B------:R-:W-:-:S05]  /*3120*/  FSETP.GEU.AND P1, PT, R5, -126, PT ;  /* 0xc2fc00000500780b */ /* 0x000fca0003f2e000 */
[----:B------:R-:W-:Y:S01]  /*3130*/  @!P4 FMUL R6, R6, 0.5 ;  /* 0x3f0000000606c820 */ /* 0x000fe20000400000 */
[----:B------:R-:W3:Y:S01]  /*3140*/  MUFU.EX2 R72, R72 ;  /* 0x0000004800487308 */ /* 0x000ee20000000800 */
[----:B-1----:R-:W-:Y:S01]  /*3150*/  FFMA R56, R80, UR4, -R88 ;  /* 0x0000000450387c23 */ /* 0x002fe20008000858 */
[----:B--2---:R-:W-:Y:S01]  /*3160*/  @!P6 FMUL R68, R68, R68 ;  /* 0x000000444444e220 */ /* 0x004fe20000400000 */
[----:B------:R-:W-:-:S04]  /*3170*/  FSETP.NEU.AND P6, PT, R10, -INF , PT ;  /* 0xff8000000a00780b */ /* 0x000fc80003fcd000 */
[----:B------:R-:W-:Y:S01]  /*3180*/  @!P1 FMUL R5, R5, 0.5 ;  /* 0x3f00000005059820 */ /* 0x000fe20000400000 */
[----:B------:R-:W1:Y:S01]  /*3190*/  MUFU.EX2 R77, R76 ;  /* 0x0000004c004d7308 */ /* 0x000e620000000800 */
[----:B------:R-:W-:Y:S01]  /*31a0*/  FSEL R89, R10, RZ, P6 ;  /* 0x000000ff0a597208 */ /* 0x000fe20003000000 */
[----:B----4-:R-:W-:Y:S01]  /*31b0*/  @!P5 FMUL R69, R69, R69 ;  /* 0x000000454545d220 */ /* 0x010fe20000400000 */
[----:B------:R-:W-:Y:S02]  /*31c0*/  FSETP.GEU.AND P6, PT, R84, -126, PT ;  /* 0xc2fc00005400780b */ /* 0x000fe40003fce000 */
[----:B------:R-:W-:Y:S01]  /*31d0*/  FSETP.GEU.AND P5, PT, R56, -126, PT ;  /* 0xc2fc00003800780b */ /* 0x000fe20003fae000 */
[----:B------:R-:W-:Y:S02]  /*31e0*/  FMUL R89, R89, UR4 ;  /* 0x0000000459597c20 */ /* 0x000fe40008400000 */
[----:B------:R2:W4:Y:S01]  /*31f0*/  MUFU.EX2 R80, R6 ;  /* 0x0000000600507308 */ /* 0x0005220000000800 */
[----:B---3--:R-:W-:Y:S01]  /*3200*/  @!P2 FMUL R72, R72, R72 ;  /* 0x000000484848a220 */ /* 0x008fe20000400000 */
[--C-:B------:R-:W-:Y:S01]  /*3210*/  FFMA R26, R26, UR4, -R89.reuse ;  /* 0x000000041a1a7c23 */ /* 0x100fe20008000859 */
[----:B------:R-:W-:Y:S01]  /*3220*/  FSETP.GEU.AND P2, PT, R85, -126, PT ;  /* 0xc2fc00005500780b */ /* 0x000fe20003f4e000 */
[--C-:B------:R-:W-:Y:S01]  /*3230*/  FFMA R30, R30, UR4, -R89.reuse ;  /* 0x000000041e1e7c23 */ /* 0x100fe20008000859 */
[--C-:B------:R-:W-:Y:S01]  /*3240*/  FFMA R34, R34, UR4, -R89.reuse ;  /* 0x0000000422227c23 */ /* 0x100fe20008000859 */
[--C-:B------:R-:W-:Y:S01]  /*3250*/  FFMA R38, R38, UR4, -R89.reuse ;  /* 0x0000000426267c23 */ /* 0x100fe20008000859 */
[--C-:B------:R-:W-:Y:S01]  /*3260*/  FFMA R42, R42, UR4, -R89.reuse ;  /* 0x000000042a2a7c23 */ /* 0x100fe20008000859 */
[----:B------:R3:W5:Y:S01]  /*3270*/  MUFU.EX2 R76, R5 ;  /* 0x00000005004c7308 */ /* 0x0007620000000800 */
[--C-:B--2---:R-:W-:Y:S01]  /*3280*/  FFMA R6, R27, UR4, -R89.reuse ;  /* 0x000000041b067c23 */ /* 0x104fe20008000859 */
[----:B-1----:R-:W-:Y:S01]  /*3290*/  @!P3 FMUL R77, R77, R77 ;  /* 0x0000004d4d4db220 */ /* 0x002fe20000400000 */
[----:B------:R-:W-:Y:S01]  /*32a0*/  FSETP.GEU.AND P3, PT, R26, -126, PT ;  /* 0xc2fc00001a00780b */ /* 0x000fe20003f6e000 */
[----:B------:R-:W-:Y:S01]  /*32b0*/  @!P6 FMUL R84, R84, 0.5 ;  /* 0x3f0000005454e820 */ /* 0x000fe20000400000 */
[----:B------:R-:W-:Y:S01]  /*32c0*/  @!P5 FMUL R56, R56, 0.5 ;  /* 0x3f0000003838d820 */ /* 0x000fe20000400000 */
[--C-:B------:R-:W-:Y:S01]  /*32d0*/  FFMA R46, R46, UR4, -R89.reuse ;  /* 0x000000042e2e7c23 */ /* 0x100fe20008000859 */
[--C-:B------:R-:W-:Y:S01]  /*32e0*/  FFMA R50, R50, UR4, -R89.reuse ;  /* 0x0000000432327c23 */ /* 0x100fe20008000859 */
[----:B------:R-:W-:Y:S01]  /*32f0*/  @!P2 FMUL R85, R85, 0.5 ;  /* 0x3f0000005555a820 */ /* 0x000fe20000400000 */
[--C-:B---3--:R-:W-:Y:S01]  /*3300*/  FFMA R5, R31, UR4, -R89.reuse ;  /* 0x000000041f057c23 */ /* 0x108fe20008000859 */
[----:B----4-:R-:W-:Y:S01]  /*3310*/  @!P4 FMUL R80, R80, R80 ;  /* 0x000000505050c220 */ /* 0x010fe20000400000 */
[----:B------:R-:W-:Y:S01]  /*3320*/  FSETP.GEU.AND P4, PT, R6, -126, PT ;  /* 0xc2fc00000600780b */ /* 0x000fe20003f8e000 */
[----:B------:R-:W1:Y:S01]  /*3330*/  MUFU.EX2 R88, R85 ;  /* 0x0000005500587308 */ /* 0x000e620000000800 */
[--C-:B------:R-:W-:Y:S01]  /*3340*/  FFMA R55, R55, UR4, -R89.reuse ;  /* 0x0000000437377c23 */ /* 0x100fe20008000859 */
[--C-:B------:R-:W-:Y:S01]  /*3350*/  FFMA R54, R54, UR4, -R89.reuse ;  /* 0x0000000436367c23 */ /* 0x100fe20008000859 */
[--C-:B------:R-:W-:Y:S01]  /*3360*/  FFMA R71, R71, UR4, -R89.reuse ;  /* 0x0000000447477c23 */ /* 0x100fe20008000859 */
[----:B------:R-:W-:Y:S01]  /*3370*/  @!P3 FMUL R26, R26, 0.5 ;  /* 0x3f0000001a1ab820 */ /* 0x000fe20000400000 */
[----:B-----5:R-:W-:Y:S01]  /*3380*/  @!P1 FMUL R76, R76, R76 ;  /* 0x0000004c4c4c9220 */ /* 0x020fe20000400000 */
[----:B------:R-:W-:Y:S01]  /*3390*/  FSETP.GEU.AND P1, PT, R5, -126, PT ;  /* 0xc2fc00000500780b */ /* 0x000fe20003f2e000 */
[--C-:B------:R-:W-:Y:S01]  /*33a0*/  FFMA R78, R78, UR4, -R89.reuse ;  /* 0x000000044e4e7c23 */ /* 0x100fe20008000859 */
[----:B------:R-:W2:Y:S01]  /*33b0*/  MUFU.EX2 R27, R84 ;  /* 0x00000054001b7308 */ /* 0x000ea20000000800 */
[----:B------:R-:W-:-:S03]  /*33c0*/  FFMA R79, R79, UR4, -R89 ;  /* 0x000000044f4f7c23 */ /* 0x000fc60008000859 */
[----:B------:R-:W-:-:S04]  /*33d0*/  @!P4 FMUL R6, R6, 0.5 ;  /* 0x3f0000000606c820 */ /* 0x000fc80000400000 */
[----:B------:R3:W4:Y:S01]  /*33e0*/  MUFU.EX2 R81, R56 ;  /* 0x0000003800517308 */ /* 0x0007220000000800 */
[----:B-1----:R-:W-:Y:S02]  /*33f0*/  @!P2 FMUL R88, R88, R88 ;  /* 0x000000585858a220 */ /* 0x002fe40000400000 */
[----:B------:R-:W-:-:S05]  /*3400*/  @!P1 FMUL R5, R5, 0.5 ;  /* 0x3f00000005059820 */ /* 0x000fca0000400000 */
[----:B------:R1:W5:Y:S01]  /*3410*/  MUFU.EX2 R31, R26 ;  /* 0x0000001a001f7308 */ /* 0x0003620000000800 */
[----:B---3--:R-:W-:Y:S01]  /*3420*/  FFMA R56, R35, UR4, -R89 ;  /* 0x0000000423387c23 */ /* 0x008fe20008000859 */
[----:B--2---:R-:W-:Y:S01]  /*3430*/  @!P6 FMUL R27, R27, R27 ;  /* 0x0000001b1b1be220 */ /* 0x004fe20000400000 */
[----:B------:R-:W-:-:S03]  /*3440*/  FSETP.GEU.AND P6, PT, R34, -126, PT ;  /* 0xc2fc00002200780b */ /* 0x000fc60003fce000 */
[----:B------:R-:W-:Y:S02]  /*3450*/  FSETP.GEU.AND P2, PT, R56, -126, PT ;  /* 0xc2fc00003800780b */ /* 0x000fe40003f4e000 */
[----:B------:R2:W3:Y:S01]  /*3460*/  MUFU.EX2 R84, R6 ;  /* 0x0000000600547308 */ /* 0x0004e20000000800 */
[----:B----4-:R-:W-:Y:S01]  /*3470*/  @!P5 FMUL R81, R81, R81 ;  /* 0x000000515151d220 */ /* 0x010fe20000400000 */
[----:B------:R-:W-:Y:S01]  /*3480*/  FSETP.GEU.AND P5, PT, R30, -126, PT ;  /* 0xc2fc00001e00780b */ /* 0x000fe20003fae000 */
[----:B-1----:R-:W-:-:S05]  /*3490*/  FFMA R26, R47, UR4, -R89 ;  /* 0x000000042f1a7c23 */ /* 0x002fca0008000859 */
[----:B------:R1:W4:Y:S01]  /*34a0*/  MUFU.EX2 R90, R5 ;  /* 0x00000005005a7308 */ /* 0x0003220000000800 */
[--C-:B--2---:R-:W-:Y:S01]  /*34b0*/  FFMA R6, R39, UR4, -R89.reuse ;  /* 0x0000000427067c23 */ /* 0x104fe20008000859 */
[----:B-----5:R-:W-:Y:S01]  /*34c0*/  @!P3 FMUL R31, R31, R31 ;  /* 0x0000001f1f1fb220 */ /* 0x020fe20000400000 */
[----:B------:R-:W-:Y:S01]  /*34d0*/  FSETP.GEU.AND P3, PT, R38, -126, PT ;  /* 0xc2fc00002600780b */ /* 0x000fe20003f6e000 */
[----:B------:R-:W-:Y:S01]  /*34e0*/  @!P2 FMUL R56, R56, 0.5 ;  /* 0x3f0000003838a820 */ /* 0x000fe20000400000 */
[----:B------:R-:W-:Y:S02]  /*34f0*/  @!P6 FMUL R34, R34, 0.5 ;  /* 0x3f0000002222e820 */ /* 0x000fe40000400000 */
[----:B------:R-:W-:Y:S01]  /*3500*/  @!P5 FMUL R30, R30, 0.5 ;  /* 0x3f0000001e1ed820 */ /* 0x000fe20000400000 */
[----:B------:R2:W5:Y:S01]  /*3510*/  MUFU.EX2 R92, R56 ;  /* 0x00000038005c7308 */ /* 0x0005620000000800 */
[----:B-1----:R-:W-:Y:S01]  /*3520*/  FFMA R5, R43, UR4, -R89 ;  /* 0x000000042b057c23 */ /* 0x002fe20008000859 */
[----:B---3--:R-:W-:Y:S01]  /*3530*/  @!P4 FMUL R84, R84, R84 ;  /* 0x000000545454c220 */ /* 0x008fe20000400000 */
[----:B------:R-:W-:-:S05]  /*3540*/  FSETP.GEU.AND P4, PT, R6, -126, PT ;  /* 0xc2fc00000600780b */ /* 0x000fca0003f8e000 */
[----:B------:R-:W-:Y:S01]  /*3550*/  @!P3 FMUL R38, R38, 0.5 ;  /* 0x3f0000002626b820 */ /* 0x000fe20000400000 */
[----:B----4-:R-:W-:Y:S01]  /*3560*/  @!P1 FMUL R90, R90, R90 ;  /* 0x0000005a5a5a9220 */ /* 0x010fe20000400000 */
[----:B------:R-:W-:Y:S01]  /*3570*/  FSETP.GEU.AND P1, PT, R5, -126, PT ;  /* 0xc2fc00000500780b */ /* 0x000fe20003f2e000 */
[----:B------:R1:W3:Y:S01]  /*3580*/  MUFU.EX2 R35, R30 ;  /* 0x0000001e00237308 */ /* 0x0002e20000000800 */
[----:B--2---:R-:W-:Y:S01]  /*3590*/  FFMA R56, R87, UR4, -R89 ;  /* 0x0000000457387c23 */ /* 0x004fe20008000859 */
[----:B------:R-:W-:-:S03]  /*35a0*/  FADD R87, R44, R81 ;  /* 0x000000512c577221 */ /* 0x000fc60000000000 */
[----:B------:R-:W-:Y:S01]  /*35b0*/  @!P4 FMUL R6, R6, 0.5 ;  /* 0x3f0000000606c820 */ /* 0x000fe20000400000 */
[----:B-----5:R-:W-:Y:S01]  /*35c0*/  @!P2 FMUL R92, R92, R92 ;  /* 0x0000005c5c5ca220 */ /* 0x020fe20000400000 */
[----:B------:R-:W-:Y:S01]  /*35d0*/  FSETP.GEU.AND P2, PT, R26, -126, PT ;  /* 0xc2fc00001a00780b */ /* 0x000fe20003f4e000 */
[----:B------:R2:W4:Y:S01]  /*35e0*/  MUFU.EX2 R39, R34 ;  /* 0x0000002200277308 */ /* 0x0005220000000800 */
[----:B-1----:R-:W-:-:S03]  /*35f0*/  FFMA R30, R62, UR4, -R89 ;  /* 0x000000043e1e7c23 */ /* 0x002fc60008000859 */
[----:B------:R-:W-:-:S04]  /*3600*/  @!P1 FMUL R5, R5, 0.5 ;  /* 0x3f00000005059820 */ /* 0x000fc80000400000 */
[----:B------:R1:W5:Y:S01]  /*3610*/  MUFU.EX2 R43, R38 ;  /* 0x00000026002b7308 */ /* 0x0003620000000800 */
[----:B---3--:R-:W-:Y:S01]  /*3620*/  @!P5 FMUL R35, R35, R35 ;  /* 0x000000232323d220 */ /* 0x008fe20000400000 */
[----:B------:R-:W-:Y:S01]  /*3630*/  FSETP.GEU.AND P5, PT, R42, -126, PT ;  /* 0xc2fc00002a00780b */ /* 0x000fe20003fae000 */
[----:B--2---:R-:W-:Y:S01]  /*3640*/  FFMA R34, R66, UR4, -R89 ;  /* 0x0000000442227c23 */ /* 0x004fe20008000859 */
[----:B------:R-:W-:-:S04]  /*3650*/  @!P2 FMUL R26, R26, 0.5 ;  /* 0x3f0000001a1aa820 */ /* 0x000fc80000400000 */
[----:B------:R2:W3:Y:S01]  /*3660*/  MUFU.EX2 R94, R6 ;  /* 0x00000006005e7308 */ /* 0x0004e20000000800 */
[----:B----4-:R-:W-:Y:S01]  /*3670*/  @!P6 FMUL R39, R39, R39 ;  /* 0x000000272727e220 */ /* 0x010fe20000400000 */
[----:B------:R-:W-:Y:S01]  /*3680*/  FSETP.GEU.AND P6, PT, R46, -126, PT ;  /* 0xc2fc00002e00780b */ /* 0x000fe20003fce000 */
[----:B-1----:R-:W-:-:S04]  /*3690*/  FFMA R38, R67, UR4, -R89 ;  /* 0x0000000443267c23 */ /* 0x002fc80008000859 */
[----:B------:R-:W-:Y:S01]  /*36a0*/  @!P5 FMUL R42, R42, 0.5 ;  /* 0x3f0000002a2ad820 */ /* 0x000fe20000400000 */
[----:B------:R1:W4:Y:S01]  /*36b0*/  MUFU.EX2 R96, R5 ;  /* 0x0000000500607308 */ /* 0x0003220000000800 */
[----:B--2---:R-:W-:Y:S01]  /*36c0*/  FFMA R6, R51, UR4, -R89 ;  /* 0x0000000433067c23 */ /* 0x004fe20008000859 */
[----:B-----5:R-:W-:Y:S01]  /*36d0*/  @!P3 FMUL R43, R43, R43 ;  /* 0x0000002b2b2bb220 */ /* 0x020fe20000400000 */
[----:B------:R-:W-:-:S04]  /*36e0*/  FSETP.GEU.AND P3, PT, R50, -126, PT ;  /* 0xc2fc00003200780b */ /* 0x000fc80003f6e000 */
[----:B------:R-:W-:Y:S01]  /*36f0*/  @!P6 FMUL R46, R46, 0.5 ;  /* 0x3f0000002e2ee820 */ /* 0x000fe20000400000 */
[----:B------:R2:W5:Y:S01]  /*3700*/  MUFU.EX2 R98, R26 ;  /* 0x0000001a00627308 */ /* 0x0005620000000800 */
[----:B---3--:R-:W-:Y:S01]  /*3710*/  @!P4 FMUL R94, R94, R94 ;  /* 0x0000005e5e5ec220 */ /* 0x008fe20000400000 */
[----:B------:R-:W-:Y:S01]  /*3720*/  FSETP.GEU.AND P4, PT, R6, -126, PT ;  /* 0xc2fc00000600780b */ /* 0x000fe20003f8e000 */
[----:B-1----:R-:W-:-:S05]  /*3730*/  FFMA R5, R58, UR4, -R89 ;  /* 0x000000043a057c23 */ /* 0x002fca0008000859 */
[----:B------:R-:W-:Y:S01]  /*3740*/  @!P3 FMUL R50, R50, 0.5 ;  /* 0x3f0000003232b820 */ /* 0x000fe20000400000 */
[----:B----4-:R-:W-:Y:S01]  /*3750*/  @!P1 FMUL R96, R96, R96 ;  /* 0x0000006060609220 */ /* 0x010fe20000400000 */
[----:B------:R-:W-:Y:S01]  /*3760*/  FSETP.GEU.AND P1, PT, R55, -126, PT ;  /* 0xc2fc00003700780b */ /* 0x000fe20003f2e000 */
[----:B--2---:R-:W-:Y:S01]  /*3770*/  FFMA R26, R59, UR4, -R89 ;  /* 0x000000043b1a7c23 */ /* 0x004fe20008000859 */
[----:B------:R1:W2:Y:S03]  /*3780*/  MUFU.EX2 R47, R42 ;  /* 0x0000002a002f7308 */ /* 0x0002a60000000800 */
[----:B------:R-:W-:Y:S01]  /*3790*/  @!P4 FMUL R6, R6, 0.5 ;  /* 0x3f0000000606c820 */ /* 0x000fe20000400000 */
[----:B-----5:R-:W-:Y:S01]  /*37a0*/  @!P2 FMUL R98, R98, R98 ;  /* 0x000000626262a220 */ /* 0x020fe20000400000 */
[----:B------:R-:W-:-:S03]  /*37b0*/  FSETP.GEU.AND P2, PT, R26, -126, PT ;  /* 0xc2fc00001a00780b */ /* 0x000fc60003f4e000 */
[----:B------:R-:W3:Y:S01]  /*37c0*/  MUFU.EX2 R51, R46 ;  /* 0x0000002e00337308 */ /* 0x000ee20000000800 */
[----:B-1----:R-:W-:Y:S02]  /*37d0*/  FFMA R42, R74, UR4, -R89 ;  /* 0x000000044a2a7c23 */ /* 0x002fe40008000859 */
[----:B------:R-:W-:-:S05]  /*37e0*/  @!P1 FMUL R55, R55, 0.5 ;  /* 0x3f00000037379820 */ /* 0x000fca0000400000 */
[----:B------:R-:W1:Y:S01]  /*37f0*/  MUFU.EX2 R85, R50 ;  /* 0x0000003200557308 */ /* 0x000e620000000800 */
[----:B--2---:R-:W-:Y:S01]  /*3800*/  @!P5 FMUL R47, R47, R47 ;  /* 0x0000002f2f2fd220 */ /* 0x004fe20000400000 */
[----:B------:R-:W-:Y:S01]  /*3810*/  FSETP.GEU.AND P5, PT, R54, -126, PT ;  /* 0xc2fc00003600780b */ /* 0x000fe20003fae000 */
[----:B------:R-:W-:-:S05]  /*3820*/  @!P2 FMUL R26, R26, 0.5 ;  /* 0x3f0000001a1aa820 */ /* 0x000fca0000400000 */
[----:B------:R2:W4:Y:S01]  /*3830*/  MUFU.EX2 R58, R6 ;  /* 0x00000006003a7308 */ /* 0x0005220000000800 */
[----:B---3--:R-:W-:Y:S01]  /*3840*/  @!P6 FMUL R51, R51, R51 ;  /* 0x000000333333e220 */ /* 0x008fe20000400000 */
[----:B------:R-:W-:-:S05]  /*3850*/  FSETP.GEU.AND P6, PT, R5, -126, PT ;  /* 0xc2fc00000500780b */ /* 0x000fca0003fce000 */
[----:B------:R-:W-:Y:S01]  /*3860*/  @!P5 FMUL R54, R54, 0.5 ;  /* 0x3f0000003636d820 */ /* 0x000fe20000400000 */
[----:B------:R3:W5:Y:S01]  /*3870*/  MUFU.EX2 R59, R55 ;  /* 0x00000037003b7308 */ /* 0x0007620000000800 */
[----:B--2---:R-:W-:Y:S01]  /*3880*/  FFMA R6, R63, UR4, -R89 ;  /* 0x000000043f067c23 */ /* 0x004fe20008000859 */
[----:B-1----:R-:W-:Y:S01]  /*3890*/  @!P3 FMUL R85, R85, R85 ;  /* 0x000000555555b220 */ /* 0x002fe20000400000 */
[----:B------:R-:W-:-:S04]  /*38a0*/  FSETP.GEU.AND P3, PT, R30, -126, PT ;  /* 0xc2fc00001e00780b */ /* 0x000fc80003f6e000 */
[----:B------:R-:W-:Y:S01]  /*38b0*/  @!P6 FMUL R5, R5, 0.5 ;  /* 0x3f0000000505e820 */ /* 0x000fe20000400000 */
[----:B------:R1:W2:Y:S01]  /*38c0*/  MUFU.EX2 R63, R26 ;  /* 0x0000001a003f7308 */ /* 0x0002a20000000800 */
[----:B----4-:R-:W-:Y:S01]  /*38d0*/  @!P4 FMUL R58, R58, R58 ;  /* 0x0000003a3a3ac220 */ /* 0x010fe20000400000 */
[----:B------:R-:W-:Y:S01]  /*38e0*/  FSETP.GEU.AND P4, PT, R6, -126, PT ;  /* 0xc2fc00000600780b */ /* 0x000fe20003f8e000 */
[----:B---3--:R-:W-:-:S05]  /*38f0*/  FFMA R55, R86, UR4, -R89 ;  /* 0x0000000456377c23 */ /* 0x008fca0008000859 */
[----:B------:R-:W-:Y:S01]  /*3900*/  @!P3 FMUL R30, R30, 0.5 ;  /* 0x3f0000001e1eb820 */ /* 0x000fe20000400000 */
[----:B-----5:R-:W-:Y:S01]  /*3910*/  @!P1 FMUL R59, R59, R59 ;  /* 0x0000003b3b3b9220 */ /* 0x020fe20000400000 */
[----:B------:R-:W-:Y:S01]  /*3920*/  FSETP.GEU.AND P1, PT, R38, -126, PT ;  /* 0xc2fc00002600780b */ /* 0x000fe20003f2e000 */
[----:B-1----:R-:W-:Y:S01]  /*3930*/  FFMA R26, R75, UR4, -R89 ;  /* 0x000000044b1a7c23 */ /* 0x002fe20008000859 */
[----:B------:R-:W1:Y:S03]  /*3940*/  MUFU.EX2 R100, R54 ;  /* 0x0000003600647308 */ /* 0x000e660000000800 */
[----:B------:R-:W-:Y:S01]  /*3950*/  @!P4 FMUL R6, R6, 0.5 ;  /* 0x3f0000000606c820 */ /* 0x000fe20000400000 */
[----:B--2---:R-:W-:-:S04]  /*3960*/  @!P2 FMUL R63, R63, R63 ;  /* 0x0000003f3f3fa220 */ /* 0x004fc80000400000 */
[----:B------:R2:W3:Y:S03]  /*3970*/  MUFU.EX2 R62, R5 ;  /* 0x00000005003e7308 */ /* 0x0004e60000000800 */
[----:B------:R-:W-:-:S05]  /*3980*/  @!P1 FMUL R38, R38, 0.5 ;  /* 0x3f00000026269820 */ /* 0x000fca0000400000 */
[----:B------:R4:W5:Y:S01]  /*3990*/  MUFU.EX2 R66, R30 ;  /* 0x0000001e00427308 */ /* 0x0009620000000800 */
[----:B-1----:R-:W-:Y:S01]  /*39a0*/  @!P5 FMUL R100, R100, R100 ;  /* 0x000000646464d220 */ /* 0x002fe20000400000 */
[----:B------:R-:W-:Y:S01]  /*39b0*/  FSETP.GEU.AND P5, PT, R34, -126, PT ;  /* 0xc2fc00002200780b */ /* 0x000fe20003fae000 */
[----:B--2---:R-:W-:-:S05]  /*39c0*/  FFMA R5, R70, UR4, -R89 ;  /* 0x0000000446057c23 */ /* 0x004fca0008000859 */
[----:B------:R1:W2:Y:S01]  /*39d0*/  MUFU.EX2 R67, R6 ;  /* 0x0000000600437308 */ /* 0x0002a20000000800 */
[--C-:B----4-:R-:W-:Y:S01]  /*39e0*/  FFMA R30, R83, UR4, -R89.reuse ;  /* 0x00000004531e7c23 */ /* 0x110fe20008000859 */
[----:B---3--:R-:W-:Y:S01]  /*39f0*/  @!P6 FMUL R62, R62, R62 ;  /* 0x0000003e3e3ee220 */ /* 0x008fe20000400000 */
[----:B------:R-:W-:Y:S02]  /*3a00*/  FSETP.GEU.AND P6, PT, R42, -126, PT ;  /* 0xc2fc00002a00780b */ /* 0x000fe40003fce000 */
[----:B------:R-:W-:Y:S02]  /*3a10*/  FSETP.GEU.AND P2, PT, R5, -126, PT ;  /* 0xc2fc00000500780b */ /* 0x000fe40003f4e000 */
[----:B------:R-:W-:Y:S01]  /*3a20*/  @!P5 FMUL R34, R34, 0.5 ;  /* 0x3f0000002222d820 */ /* 0x000fe20000400000 */
[----:B------:R-:W3:Y:S01]  /*3a30*/  MUFU.EX2 R75, R38 ;  /* 0x00000026004b7308 */ /* 0x000ee20000000800 */
[----:B-1----:R-:W-:Y:S01]  /*3a40*/  FFMA R6, R82, UR4, -R89 ;  /* 0x0000000452067c23 */ /* 0x002fe20008000859 */
[----:B-----5:R-:W-:Y:S01]  /*3a50*/  @!P3 FMUL R66, R66, R66 ;  /* 0x000000424242b220 */ /* 0x020fe20000400000 */
[----:B------:R-:W-:Y:S01]  /*3a60*/  FSETP.GEU.AND P3, PT, R26, -126, PT ;  /* 0xc2fc00001a00780b */ /* 0x000fe20003f6e000 */
[----:B------:R-:W-:Y:S01]  /*3a70*/  FADD R89, R49, R76 ;  /* 0x0000004c31597221 */ /* 0x000fe20000000000 */
[----:B------:R-:W-:-:S03]  /*3a80*/  UIADD3 UR4, UR36, 0x1, URZ ;  /* 0x0000000124047890 */ /* 0x000fc6000fffe03f */
[----:B------:R-:W-:Y:S01]  /*3a90*/  @!P6 FMUL R42, R42, 0.5 ;  /* 0x3f0000002a2ae820 */ /* 0x000fe20000400000 */
[----:B--2---:R-:W-:Y:S01]  /*3aa0*/  @!P4 FMUL R67, R67, R67 ;  /* 0x000000434343c220 */ /* 0x004fe20000400000 */
[----:B------:R-:W-:Y:S01]  /*3ab0*/  FSETP.GEU.AND P4, PT, R6, -126, PT ;  /* 0xc2fc00000600780b */ /* 0x000fe20003f8e000 */
[----:B------:R-:W1:Y:S01]  /*3ac0*/  MUFU.EX2 R70, R34 ;  /* 0x0000002200467308 */ /* 0x000e620000000800 */
[----:B------:R-:W-:Y:S01]  /*3ad0*/  @!P2 FMUL R5, R5, 0.5 ;  /* 0x3f0000000505a820 */ /* 0x000fe20000400000 */
[----:B------:R-:W-:-:S03]  /*3ae0*/  UISETP.NE.AND UP0, UPT, UR4, 0x5, UPT ;  /* 0x000000050400788c */ /* 0x000fc6000bf05270 */
[----:B------:R-:W-:Y:S01]  /*3af0*/  @!P3 FMUL R26, R26, 0.5 ;  /* 0x3f0000001a1ab820 */ /* 0x000fe20000400000 */
[----:B---3--:R-:W-:Y:S01]  /*3b00*/  @!P1 FMUL R75, R75, R75 ;  /* 0x0000004b4b4b9220 */ /* 0x008fe20000400000 */
[----:B------:R-:W-:Y:S01]  /*3b10*/  FSETP.GEU.AND P1, PT, R30, -126, PT ;  /* 0xc2fc00001e00780b */ /* 0x000fe20003f2e000 */
[----:B------:R-:W2:Y:S01]  /*3b20*/  MUFU.EX2 R82, R42 ;  /* 0x0000002a00527308 */ /* 0x000ea20000000800 */
[----:B------:R-:W-:Y:S01]  /*3b30*/  USEL UR5, URZ, 0x1, UP0 ;  /* 0x000000013f057887 */ /* 0x000fe20008000000 */
[----:B------:R-:W-:Y:S01]  /*3b40*/  FADD R50, R92, R75 ;  /* 0x0000004b5c327221 */ /* 0x000fe20000000000 */
[----:B------:R-:W-:Y:S01]  /*3b50*/  USEL UR4, UR4, URZ, UP0 ;  /* 0x0000003f04047287 */ /* 0x000fe20008000000 */
[----:B------:R-:W-:-:S03]  /*3b60*/  @!P4 FMUL R6, R6, 0.5 ;  /* 0x3f0000000606c820 */ /* 0x000fc60000400000 */
[----:B------:R-:W-:Y:S01]  /*3b70*/  LOP3.LUT R22, R22, UR5, RZ, 0x3c, !PT ;  /* 0x0000000516167c12 */ /* 0x000fe2000f8e3cff */
[----:B------:R3:W4:Y:S01]  /*3b80*/  MUFU.EX2 R83, R26 ;  /* 0x0000001a00537308 */ /* 0x0007220000000800 */
[----:B-1----:R-:W-:Y:S01]  /*3b90*/  @!P5 FMUL R70, R70, R70 ;  /* 0x000000464646d220 */ /* 0x002fe20000400000 */
[----:B------:R-:W-:Y:S02]  /*3ba0*/  FSETP.GEU.AND P5, PT, R71, -126, PT ;  /* 0xc2fc00004700780b */ /* 0x000fe40003fae000 */
[----:B------:R-:W-:Y:S01]  /*3bb0*/  @!P1 FMUL R30, R30, 0.5 ;  /* 0x3f0000001e1e9820 */ /* 0x000fe20000400000 */
[----:B------:R-:W-:-:S03]  /*3bc0*/  FADD R46, R39, R70 ;  /* 0x00000046272e7221 */ /* 0x000fc60000000000 */
[----:B------:R1:W5:Y:S01]  /*3bd0*/  MUFU.EX2 R102, R6 ;  /* 0x0000000600667308 */ /* 0x0003620000000800 */
[----:B--2---:R-:W-:Y:S01]  /*3be0*/  @!P6 FMUL R82, R82, R82 ;  /* 0x000000525252e220 */ /* 0x004fe20000400000 */
[----:B------:R-:W-:Y:S01]  /*3bf0*/  FSETP.GEU.AND P6, PT, R78, -126, PT ;  /* 0xc2fc00004e00780b */ /* 0x000fe20003fce000 */
[----:B---3--:R-:W-:-:S04]  /*3c00*/  FADD R26, R36, R73 ;  /* 0x00000049241a7221 */ /* 0x008fc80000000000 */
[----:B------:R-:W-:Y:S01]  /*3c10*/  @!P5 FMUL R71, R71, 0.5 ;  /* 0x3f0000004747d820 */ /* 0x000fe20000400000 */
[----:B------:R2:W3:Y:S01]  /*3c20*/  MUFU.EX2 R91, R30 ;  /* 0x0000001e005b7308 */ /* 0x0004e20000000800 */
[----:B----4-:R-:W-:Y:S01]  /*3c30*/  @!P3 FMUL R83, R83, R83 ;  /* 0x000000535353b220 */ /* 0x010fe20000400000 */
[----:B------:R-:W-:Y:S01]  /*3c40*/  FSETP.GEU.AND P3, PT, R79, -126, PT ;  /* 0xc2fc00004f00780b */ /* 0x000fe20003f6e000 */
[----:B-1----:R-:W-:Y:S01]  /*3c50*/  FADD R6, R28, R65 ;  /* 0x000000411c067221 */ /* 0x002fe20000000000 */
[----:B------:R-:W-:Y:S01]  /*3c60*/  F2FP.F16.F32.PACK_AB R28, R33, R28 ;  /* 0x0000001c211c723e */ /* 0x000fe200000000ff */
[----:B------:R-:W-:Y:S02]  /*3c70*/  FADD R97, R96, R83 ;  /* 0x0000005360617221 */ /* 0x000fe40000000000 */
[----:B------:R-:W-:Y:S01]  /*3c80*/  @!P6 FMUL R78, R78, 0.5 ;  /* 0x3f0000004e4ee820 */ /* 0x000fe20000400000 */
[----:B------:R1:W4:Y:S01]  /*3c90*/  MUFU.EX2 R74, R5 ;  /* 0x00000005004a7308 */ /* 0x0003220000000800 */
[----:B-----5:R-:W-:Y:S01]  /*3ca0*/  @!P4 FMUL R102, R102, R102 ;  /* 0x000000666666c220 */ /* 0x020fe20000400000 */
[----:B------:R-:W-:Y:S01]  /*3cb0*/  FSETP.GEU.AND P4, PT, R55, -126, PT ;  /* 0xc2fc00003700780b */ /* 0x000fe20003f8e000 */
[----:B------:R-:W-:Y:S01]  /*3cc0*/  FADD R93, R6, R87 ;  /* 0x00000057065d7221 */ /* 0x000fe20000000000 */
[----:B--2---:R-:W-:Y:S01]  /*3cd0*/  FADD R30, R41, R72 ;  /* 0x00000048291e7221 */ /* 0x004fe20000000000 */
[----:B------:R-:W-:Y:S01]  /*3ce0*/  FADD R6, R4, R61 ;  /* 0x0000003d04067221 */ /* 0x000fe20000000000 */
[----:B------:R-:W-:Y:S01]  /*3cf0*/  FADD R87, R40, R77 ;  /* 0x0000004d28577221 */ /* 0x000fe20000000000 */
[----:B------:R-:W-:Y:S01]  /*3d00*/  @!P3 FMUL R79, R79, 0.5 ;  /* 0x3f0000004f4fb820 */ /* 0x000fe20000400000 */
[----:B------:R-:W2:Y:S01]  /*3d10*/  MUFU.EX2 R71, R71 ;  /* 0x0000004700477308 */ /* 0x000ea20000000800 */
[----:B---3--:R-:W-:Y:S01]  /*3d20*/  @!P1 FMUL R91, R91, R91 ;  /* 0x0000005b5b5b9220 */ /* 0x008fe20000400000 */
[----:B------:R-:W-:Y:S01]  /*3d30*/  FSETP.GEU.AND P1, PT, R56, -126, PT ;  /* 0xc2fc00003800780b */ /* 0x000fe20003f2e000 */
[----:B-1----:R-:W-:Y:S01]  /*3d40*/  FADD R5, R24, R57 ;  /* 0x0000003918057221 */ /* 0x002fe20000000000 */
[----:B------:R-:W-:Y:S01]  /*3d50*/  FADD R42, R6, R87 ;  /* 0x00000057062a7221 */ /* 0x000fe20000000000 */
[----:B------:R-:W-:Y:S01]  /*3d60*/  FADD R6, R32, R69 ;  /* 0x0000004520067221 */ /* 0x000fe20000000000 */
[----:B------:R-:W-:Y:S01]  /*3d70*/  FADD R87, R48, R27 ;  /* 0x0000001b30577221 */ /* 0x000fe20000000000 */
[----:B------:R-:W-:Y:S01]  /*3d80*/  @!P4 FMUL R55, R55, 0.5 ;  /* 0x3f0000003737c820 */ /* 0x000fe20000400000 */
[----:B------:R-:W1:Y:S01]  /*3d90*/  MUFU.EX2 R78, R78 ;  /* 0x0000004e004e7308 */ /* 0x000e620000000800 */
[----:B------:R-:W-:Y:S01]  /*3da0*/  FADD R34, R5, R26 ;  /* 0x0000001a05227221 */ /* 0x000fe20000000000 */
[----:B------:R-:W-:Y:S01]  /*3db0*/  FADD R5, R25, R52 ;  /* 0x0000003419057221 */ /* 0x000fe20000000000 */
[----:B------:R-:W-:Y:S01]  /*3dc0*/  FADD R26, R33, R64 ;  /* 0x00000040211a7221 */ /* 0x000fe20000000000 */
[----:B------:R-:W-:Y:S01]  /*3dd0*/  FADD R87, R6, R87 ;  /* 0x0000005706577221 */ /* 0x000fe20000000000 */
[----:B------:R-:W-:Y:S01]  /*3de0*/  FADD R6, R31, R62 ;  /* 0x0000003e1f067221 */ /* 0x000fe20000000000 */
[----:B------:R-:W-:Y:S01]  /*3df0*/  FADD R38, R5, R30 ;  /* 0x0000001e05267221 */ /* 0x000fe20000000000 */
[----:B------:R-:W-:Y:S01]  /*3e00*/  @!P1 FMUL R56, R56, 0.5 ;  /* 0x3f00000038389820 */ /* 0x000fe20000400000 */
[----:B------:R-:W3:Y:S01]  /*3e10*/  MUFU.EX2 R79, R79 ;  /* 0x0000004f004f7308 */ /* 0x000ee20000000800 */
[----:B------:R-:W-:Y:S01]  /*3e20*/  FADD R95, R26, R89 ;  /* 0x000000591a5f7221 */ /* 0x000fe20000000000 */
[----:B------:R-:W-:Y:S01]  /*3e30*/  FADD R5, R29, R60 ;  /* 0x0000003c1d057221 */ /* 0x000fe20000000000 */
[----:B------:R-:W-:Y:S01]  /*3e40*/  FADD R30, R45, R80 ;  /* 0x000000502d1e7221 */ /* 0x000fe20000000000 */
[----:B------:R-:W-:Y:S01]  /*3e50*/  FADD R26, R37, R68 ;  /* 0x00000044251a7221 */ /* 0x000fe20000000000 */
[----:B------:R-:W-:Y:S01]  /*3e60*/  FADD R89, R53, R88 ;  /* 0x0000005835597221 */ /* 0x000fe20000000000 */
[----:B------:R-:W-:Y:S01]  /*3e70*/  FADD R99, R85, R102 ;  /* 0x0000006655637221 */ /* 0x000fe20000000000 */
[----:B------:R-:W-:Y:S01]  /*3e80*/  FADD R5, R5, R30 ;  /* 0x0000001e05057221 */ /* 0x000fe20000000000 */
[----:B------:R-:W5:Y:S01]  /*3e90*/  MUFU.EX2 R55, R55 ;  /* 0x0000003700377308 */ /* 0x000f620000000800 */
[----:B------:R-:W-:Y:S01]  /*3ea0*/  FADD R26, R26, R89 ;  /* 0x000000591a1a7221 */ /* 0x000fe20000000000 */
[----:B------:R-:W-:Y:S01]  /*3eb0*/  FADD R89, R47, R82 ;  /* 0x000000522f597221 */ /* 0x000fe20000000000 */
[----:B------:R-:W-:Y:S01]  /*3ec0*/  FADD R30, R84, R63 ;  /* 0x0000003f541e7221 */ /* 0x000fe20000000000 */
[----:B------:R-:W-:Y:S01]  /*3ed0*/  FADD R101, R58, R91 ;  /* 0x0000005b3a657221 */ /* 0x000fe20000000000 */
[----:B----4-:R-:W-:Y:S01]  /*3ee0*/  @!P2 FMUL R74, R74, R74 ;  /* 0x0000004a4a4aa220 */ /* 0x010fe20000400000 */
[----:B--2---:R-:W-:Y:S01]  /*3ef0*/  @!P5 FMUL R71, R71, R71 ;  /* 0x000000474747d220 */ /* 0x004fe20000400000 */
[----:B-1----:R-:W-:Y:S01]  /*3f00*/  @!P6 FMUL R78, R78, R78 ;  /* 0x0000004e4e4ee220 */ /* 0x002fe20000400000 */
[----:B------:R-:W1:Y:S01]  /*3f10*/  MUFU.EX2 R56, R56 ;  /* 0x0000003800387308 */ /* 0x000e620000000800 */
[----:B---3--:R-:W-:Y:S01]  /*3f20*/  @!P3 FMUL R79, R79, R79 ;  /* 0x0000004f4f4fb220 */ /* 0x008fe20000400000 */
[----:B------:R-:W-:Y:S01]  /*3f30*/  FADD R54, R6, R89 ;  /* 0x0000005906367221 */ /* 0x000fe20000000000 */
[----:B------:R-:W-:Y:S01]  /*3f40*/  FADD R103, R46, R99 ;  /* 0x000000632e677221 */ /* 0x000fe20000000000 */
[----:B------:R-:W-:Y:S01]  /*3f50*/  FADD R86, R30, R97 ;  /* 0x000000611e567221 */ /* 0x000fe20000000000 */
[----:B------:R-:W-:Y:S01]  /*3f60*/  FADD R105, R50, R101 ;  /* 0x0000006532697221 */ /* 0x000fe20000000000 */
[----:B------:R-:W-:Y:S01]  /*3f70*/  FADD R6, R35, R66 ;  /* 0x0000004223067221 */ /* 0x000fe20000000000 */
[----:B------:R-:W-:Y:S01]  /*3f80*/  FADD R89, R51, R78 ;  /* 0x0000004e33597221 */ /* 0x000fe20000000000 */
[----:B------:R-:W-:Y:S01]  /*3f90*/  FADD R46, R43, R74 ;  /* 0x0000004a2b2e7221 */ /* 0x000fe20000000000 */
[----:B-----5:R-:W-:Y:S01]  /*3fa0*/  @!P4 FMUL R55, R55, R55 ;  /* 0x000000373737c220 */ /* 0x020fe20000400000 */
[----:B------:R-:W-:Y:S01]  /*3fb0*/  FADD R30, R90, R67 ;  /* 0x000000435a1e7221 */ /* 0x000fe20000000000 */
[----:B------:R-:W-:Y:S01]  /*3fc0*/  FADD R97, R98, R79 ;  /* 0x0000004f62617221 */ /* 0x000fe20000000000 */
[----:B------:R-:W-:Y:S01]  /*3fd0*/  FADD R50, R94, R71 ;  /* 0x000000475e327221 */ /* 0x000fe20000000000 */
[----:B------:R-:W-:Y:S01]  /*3fe0*/  FADD R99, R100, R55 ;  /* 0x0000003764637221 */ /* 0x000fe20000000000 */
[----:B------:R-:W-:Y:S01]  /*3ff0*/  FADD R6, R6, R89 ;  /* 0x0000005906067221 */ /* 0x000fe20000000000 */
[----:B------:R-:W-:Y:S01]  /*4000*/  FADD R30, R30, R97 ;  /* 0x000000611e1e7221 */ /* 0x000fe20000000000 */
[----:B------:R-:W-:Y:S01]  /*4010*/  FADD R34, R34, R93 ;  /* 0x0000005d22227221 */ /* 0x000fe20000000000 */
[----:B-1----:R-:W-:Y:S01]  /*4020*/  @!P1 FMUL R56, R56, R56 ;  /* 0x0000003838389220 */ /* 0x002fe20000400000 */
[----:B------:R-:W-:Y:S01]  /*4030*/  FADD R99, R46, R99 ;  /* 0x000000632e637221 */ /* 0x000fe20000000000 */
        /* <DEDUP_REMOVED lines=8> */
[----:B------:R-:W-:Y:S01]  /*40c0*/  MOV R6, UR52 ;  /* 0x0000003400067c02 */ /* 0x000fe20008000f00 */
[----:B------:R-:W-:Y:S01]  /*40d0*/  FADD R34, R34, R87 ;  /* 0x0000005722227221 */ /* 0x000fe20000000000 */
[----:B------:R-:W-:Y:S01]  /*40e0*/  FADD R101, R30, R101 ;  /* 0x000000651e657221 */ /* 0x000fe20000000000 */
[----:B------:R-:W-:Y:S01]  /*40f0*/  FADD R5, R38, R5 ;  /* 0x0000000526057221 */ /* 0x000fe20000000000 */
[----:B------:R-:W-:Y:S01]  /*4100*/  FADD R54, R54, R99 ;  /* 0x0000006336367221 */ /* 0x000fe20000000000 */
[----:B------:R1:W-:Y:S01]  /*4110*/  SYNCS.ARRIVE.TRANS64.A1T0 RZ, [R6+UR6], RZ ;  /* 0x000000ff06ff79a7 */ /* 0x0003e20008100006 */
[----:B------:R-:W-:Y:S01]  /*4120*/  FADD R101, R86, R101 ;  /* 0x0000006556657221 */ /* 0x000fe20000000000 */
[----:B------:R-:W-:-:S02]  /*4130*/  F2FP.F16.F32.PACK_AB R24, R25, R24 ;  /* 0x000000181918723e */ /* 0x000fc400000000ff */
[----:B------:R-:W-:Y:S02]  /*4140*/  F2FP.F16.F32.PACK_AB R30, R37, R32 ;  /* 0x00000020251e723e */ /* 0x000fe400000000ff */
[----:B------:R-:W-:Y:S01]  /*4150*/  F2FP.F16.F32.PACK_AB R26, R29, R4 ;  /* 0x000000041d1a723e */ /* 0x000fe200000000ff */
[----:B-1----:R-:W-:Y:S01]  /*4160*/  FADD R6, R34, R5 ;  /* 0x0000000522067221 */ /* 0x002fe20000000000 */
[----:B------:R-:W-:Y:S01]  /*4170*/  FADD R5, R54, R101 ;  /* 0x0000006536057221 */ /* 0x000fe20000000000 */
[----:B------:R-:W-:Y:S02]  /*4180*/  F2FP.F16.F32.PACK_AB R54, R88, R27 ;  /* 0x0000001b5836723e */ /* 0x000fe400000000ff */
[----:B------:R-:W-:Y:S02]  /*4190*/  F2FP.F16.F32.PACK_AB R32, R41, R36 ;  /* 0x000000242920723e */ /* 0x000fe400000000ff */
[----:B------:R-:W-:Y:S02]  /*41a0*/  F2FP.F16.F32.PACK_AB R34, R45, R40 ;  /* 0x000000282d22723e */ /* 0x000fe400000000ff */
[----:B------:R-:W-:-:S02]  /*41b0*/  F2FP.F16.F32.PACK_AB R25, R84, R31 ;  /* 0x0000001f5419723e */ /* 0x000fc400000000ff */
[----:B------:R-:W-:Y:S02]  /*41c0*/  F2FP.F16.F32.PACK_AB R27, R90, R35 ;  /* 0x000000235a1b723e */ /* 0x000fe400000000ff */
[----:B------:R-:W-:Y:S02]  /*41d0*/  F2FP.F16.F32.PACK_AB R36, R49, R44 ;  /* 0x0000002c3124723e */ /* 0x000fe400000000ff */
        /* <DEDUP_REMOVED lines=20> */
[----:B------:R-:W-:Y:S01]  /*4320*/  F2FP.F16.F32.PACK_AB R53, R91, R102 ;  /* 0x000000665b35723e */ /* 0x000fe200000000ff */
[----:B------:R-:W-:Y:S06]  /*4330*/  @!P0 BRA `(.L_x_21) ;  /* 0x0000000000048947 */ /* 0x000fec0003800000 */
[----:B------:R-:W-:Y:S01]  /*4340*/  BPT.TRAP 0x1 ;  /* 0x000000040000795c */ /* 0x000fe20000300000 */
.L_x_21:
[----:B------:R-:W-:Y:S01]  /*4350*/  ULEA UR5, UR4, UR37, 0x3 ;  /* 0x0000002504057291 */ /* 0x000fe2000f8e183f */
[----:B------:R-:W-:-:S08]  /*4360*/  SHF.L.U32 R4, R22, 0x1f, RZ ;  /* 0x0000001f16047819 */ /* 0x000fd000000006ff */
[----:B------:R-:W1:Y:S02]  /*4370*/  SYNCS.PHASECHK.TRANS64.TRYWAIT P1, [UR5+0x58400], R4 ;  /* 0x05840004ff0075a7 */ /* 0x000e640008020145 */
[----:B-1----:R-:W-:Y:S05]  /*4380*/  @!P1 BRA `(.L_x_22) ;  /* 0x000000f400a49947 */ /* 0x002fea0003800000 */
.L_x_134:
[----:B------:R-:W-:Y:S01]  /*4390*/  UIMAD UR5, UR4, 0xe00, UR38 ;  /* 0x00000e00040578a4 */ /* 0x000fe2000f8e0226 */
[----:B------:R-:W-:Y:S01]  /*43a0*/  WARPGROUP.ARRIVE ;  /* 0x00000000000079c5 */ /* 0x000fe20000000000 */
[----:B------:R-:W-:Y:S01]  /*43b0*/  UMOV UR11, 0x80000020 ;  /* 0x80000020000b7882 */ /* 0x000fe20000000000 */
[----:B------:R-:W-:Y:S01]  /*43c0*/  F2FP.F16.F32.PACK_AB R55, R56, R55 ;  /* 0x000000373837723e */ /* 0x000fe200000000ff */
[----:B------:R-:W-:Y:S02]  /*43d0*/  UIADD3 UR15, UR5, 0x200, URZ ;  /* 0x00000200050f7890 */ /* 0x000fe4000fffe03f */
[----:B------:R-:W-:Y:S02]  /*43e0*/  UIADD3 UR18, UR5, 0x400, URZ ;  /* 0x0000040005127890 */ /* 0x000fe4000fffe03f */
[----:B------:R-:W-:Y:S01]  /*43f0*/  UMOV UR10, UR5 ;  /* 0x00000005000a7c82 */ /* 0x000fe20008000000 */
[----:B------:R-:W-:Y:S01]  /*4400*/  UIADD3 UR6, UR5, 0x600, URZ ;  /* 0x0000060005067890 */ /* 0x000fe2000fffe03f */
[----:B------:R-:W-:Y:S01]  /*4410*/  HGMMA.64x32x16.F32 R184, R24, gdesc[UR8].tnspB, RZ, !UPT, gsb0 ;  /* 0x4060000818b87df0 */ /* 0x000fe2000c0008ff */
[----:B------:R-:W-:Y:S01]  /*4420*/  UMOV UR10, UR15 ;  /* 0x0000000f000a7c82 */ /* 0x000fe20008000000 */
[----:B------:R-:W-:Y:S01]  /*4430*/  UMOV UR11, 0x80000020 ;  /* 0x80000020000b7882 */ /* 0x000fe20000000000 */
[----:B------:R-:W-:-:S02]  /*4440*/  UIADD3 UR14, UR5, 0x800, URZ ;  /* 0x00000800050e7890 */ /* 0x000fc4000fffe03f */
[----:B------:R-:W-:Y:S01]  /*4450*/  UIADD3 UR15, UR5, 0xa00, URZ ;  /* 0x00000a00050f7890 */ /* 0x000fe2000fffe03f */
[----:B------:R-:W-:Y:S02]  /*4460*/  WARPGROUP.DEPBAR.LE gsb0, 0x0 ;  /* 0x00008000000079c5 */ /* 0x000fe40000010000 */
[----:B------:R-:W-:-:S06]  /*4470*/  WARPGROUP.ARRIVE ;  /* 0x00000000000079c5 */ /* 0x000fcc0000000000 */
[----:B------:R-:W-:Y:S01]  /*4480*/  HGMMA.64x32x16.F32 R168, R24, gdesc[UR8].tnspB, RZ, !UPT, gsb0 ;  /* 0x4060000818a87df0 */ /* 0x000fe2000c0008ff */
[----:B------:R-:W-:Y:S01]  /*4490*/  UMOV UR10, UR18 ;  /* 0x00000012000a7c82 */ /* 0x000fe20008000000 */
[----:B------:R-:W-:Y:S01]  /*44a0*/  UMOV UR11, 0x80000020 ;  /* 0x80000020000b7882 */ /* 0x000fe20000000000 */
        /* <DEDUP_REMOVED lines=28> */
[----:B------:R-:W-:Y:S01]  /*4670*/  UIADD3 UR10, UR5, 0x40, URZ ;  /* 0x00000040050a7890 */ /* 0x000fe2000fffe03f */
[----:B------:R-:W-:Y:S01]  /*4680*/  UMOV UR11, 0x80000020 ;  /* 0x80000020000b7882 */ /* 0x000fe20000000000 */
[----:B------:R-:W-:Y:S02]  /*4690*/  WARPGROUP.DEPBAR.LE gsb0, 0x0 ;  /* 0x00008000000079c5 */ /* 0x000fe40000010000 */
[----:B------:R-:W-:-:S06]  /*46a0*/  WARPGROUP.ARRIVE ;  /* 0x00000000000079c5 */ /* 0x000fcc0000000000 */
[----:B------:R-:W-:Y:S01]  /*46b0*/  HGMMA.64x32x16.F32 R184, R28, gdesc[UR8].tnspB, R184, gsb0 ;  /* 0x406000081cb87df0 */ /* 0x000fe200080008b8 */
[----:B------:R-:W-:Y:S01]  /*46c0*/  UMOV UR10, UR15 ;  /* 0x0000000f000a7c82 */ /* 0x000fe20008000000 */
[----:B------:R-:W-:Y:S01]  /*46d0*/  UMOV UR11, 0x80000020 ;  /* 0x80000020000b7882 */ /* 0x000fe20000000000 */
[----:B------:R-:W-:Y:S01]  /*46e0*/  UIADD3 UR15, UR5, 0xa40, URZ ;  /* 0x00000a40050f7890 */ /* 0x000fe2000fffe03f */
        /* <DEDUP_REMOVED lines=245> */
[----:B------:R-:W-:Y:S02]  /*5640*/  UIADD3 UR15, UR5, 0xbc0, URZ ;  /* 0x00000bc0050f7890 */ /* 0x000fe4000fffe03f */
[----:B------:R-:W-:Y:S01]  /*5650*/  UIADD3 UR5, UR5, 0xdc0, URZ ;  /* 0x00000dc005057890 */ /* 0x000fe2000fffe03f */
[----:B------:R-:W-:Y:S02]  /*5660*/  WARPGROUP.DEPBAR.LE gsb0, 0x0 ;  /* 0x00008000000079c5 */ /* 0x000fe40000010000 */
[----:B------:R-:W-:-:S06]  /*5670*/  WARPGROUP.ARRIVE ;  /* 0x00000000000079c5 */ /* 0x000fcc0000000000 */
[----:B------:R-:W-:Y:S01]  /*5680*/  HGMMA.64x32x16.F32 R168, R52, gdesc[UR8].tnspB, R168, gsb0 ;  /* 0x4060000834a87df0 */ /* 0x000fe200080008a8 */
[----:B------:R-:W-:Y:S01]  /*5690*/  UMOV UR10, UR18 ;  /* 0x00000012000a7c82 */ /* 0x000fe20008000000 */
[----:B------:R-:W-:Y:S01]  /*56a0*/  UMOV UR11, 0x80000020 ;  /* 0x80000020000b7882 */ /* 0x000fe20000000000 */
        /* <DEDUP_REMOVED lines=22> */
[----:B------:R-:W-:Y:S03]  /*5810*/  HGMMA.64x32x16.F32 R88, R52, gdesc[UR8].tnspB, R88, gsb0 ;  /* 0x4060000834587df0 */ /* 0x000fe60008000858 */
[----:B------:R-:W-:Y:S02]  /*5820*/  WARPGROUP.DEPBAR.LE gsb0, 0x0 ;  /* 0x00008000000079c5 */ /* 0x000fe40000010000 */
[----:B------:R-:W-:Y:S05]  /*5830*/  @!P0 BRA `(.L_x_23) ;  /* 0x0000000000048947 */ /* 0x000fea0003800000 */
[----:B------:R-:W-:Y:S01]  /*5840*/  BPT.TRAP 0x1 ;  /* 0x000000040000795c */ /* 0x000fe20000300000 */
.L_x_23:
[----:B------:R-:W-:Y:S01]  /*5850*/  R2UR UR5, R18 ;  /* 0x00000000120572ca */ /* 0x000fe200000e0000 */
[----:B------:R-:W-:-:S04]  /*5860*/  UIADD3 UR7, UR7, 0x58428, URZ ;  /* 0x0005842807077890 */ /* 0x000fc8000fffe03f */
[----:B------:R-:W-:-:S08]  /*5870*/  UPRMT UR7, URZ, 0x654, UR7 ;  /* 0x000006543f077896 */ /* 0x000fd00008000007 */
[----:B------:R-:W-:Y:S01]  /*5880*/  UISETP.GT.U32.AND UP0, UPT, UR5, 0x1, UPT ;  /* 0x000000010500788c */ /* 0x000fe2000bf04070 */
[----:B------:R-:W-:Y:S05]  /*5890*/  SYNCS.ARRIVE.TRANS64.RED.A1T0 RZ, [UR7], RZ ;  /* 0x000000ffffff79a7 */ /* 0x000fea0008100407 */
[----:B------:R-:W-:-:S13]  /*58a0*/  PLOP3.LUT P1, PT, PT, PT, UP0, 0x80, 0x0 ;  /* 0x000000000000781c */ /* 0x000fda0003f2f008 */
[----:B------:R-:W-:Y:S05]  /*58b0*/  @P1 BRA `(.L_x_24) ;  /* 0x0000000000041947 */ /* 0x000fea0003800000 */
[----:B------:R-:W-:Y:S01]  /*58c0*/  BPT.TRAP 0x1 ;  /* 0x000000040000795c */ /* 0x000fe20000300000 */
.L_x_24:
[----:B------:R-:W-:Y:S01]  /*58d0*/  UIADD3 UR36, UR4, 0x1, URZ ;  /* 0x0000000104247890 */ /* 0x000fe2000fffe03f */
[C---:B------:R-:W-:Y:S02]  /*58e0*/  ISETP.GE.AND P2, PT, R11.reuse, 0x101, PT ;  /* 0x000001010b00780c */ /* 0x040fe40003f46270 */
[----:B-1----:R-:W-:Y:S01]  /*58f0*/  IADD3 R4, R11, 0x7f, RZ ;  /* 0x0000007f0b047810 */ /* 0x002fe20007ffe0ff */
[----:B------:R-:W-:Y:S01]  /*5900*/  UISETP.NE.AND UP0, UPT, UR36, 0x5, UPT ;  /* 0x000000052400788c */ /* 0x000fe2000bf05270 */
[----:B------:R-:W-:Y:S02]  /*5910*/  IADD3 R24, R200, 0x80, RZ ;  /* 0x00000080c8187810 */ /* 0x000fe40007ffe0ff */
[----:B------:R-:W-:Y:S01]  /*5920*/  SHF.R.S32.HI R11, RZ, 0x1f, R4 ;  /* 0x0000001fff0b7819 */ /* 0x000fe20000011404 */
[----:B------:R-:W-:Y:S02]  /*5930*/  USEL UR5, URZ, 0x1, UP0 ;  /* 0x000000013f057887 */ /* 0x000fe40008000000 */
[----:B------:R-:W-:Y:S01]  /*5940*/  USEL UR36, UR36, URZ, UP0 ;  /* 0x0000003f24247287 */ /* 0x000fe20008000000 */
[----:B------:R-:W-:-:S02]  /*5950*/  LEA.HI R11, R11, R4, RZ, 0x7 ;  /* 0x000000040b0b7211 */ /* 0x000fc400078f38ff */
[----:B------:R-:W-:Y:S02]  /*5960*/  MOV R4, R24 ;  /* 0x0000001800047202 */ /* 0x000fe40000000f00 */
[----:B------:R-:W-:Y:S02]  /*5970*/  LOP3.LUT R22, R22, UR5, RZ, 0x3c, !PT ;  /* 0x0000000516167c12 */ /* 0x000fe4000f8e3cff */
[----:B------:R-:W-:Y:S01]  /*5980*/  LEA.HI.SX32 R11, R11, 0xffffffff, 0x19 ;  /* 0xffffffff0b0b7811 */ /* 0x000fe200078fcaff */
[----:B------:R-:W-:Y:S06]  /*5990*/  @!P2 BRA `(.L_x_25) ;  /* 0x0000004000f8a947 */ /* 0x000fec0003800000 */
[----:B------:R-:W-:Y:S01]  /*59a0*/  MOV R4, R24 ;  /* 0x0000001800047202 */ /* 0x000fe20000000f00 */
[----:B------:R-:W-:Y:S01]  /*59b0*/  ULDC UR5, c[0x0][0x604] ;  /* 0x0001810000057ab9 */ /* 0x000fe20000000800 */
[----:B------:R-:W-:Y:S02]  /*59c0*/  MOV R203, R7 ;  /* 0x0000000700cb7202 */ /* 0x000fe40000000f00 */
[----:B------:R-:W-:-:S07]  /*59d0*/  MOV R205, R10 ;  /* 0x0000000a00cd7202 */ /* 0x000fce0000000f00 */
.L_x_36:
[----:B-1----:R-:W-:Y:S05]  /*59e0*/  @!P0 BRA `(.L_x_26) ;  /* 0x0000000000048947 */ /* 0x002fea0003800000 */
[----:B------:R-:W-:Y:S01]  /*59f0*/  BPT.TRAP 0x1 ;  /* 0x000000040000795c */ /* 0x000fe20000300000 */
.L_x_26:
[----:B------:R-:W-:Y:S01]  /*5a00*/  ULEA UR6, UR36, UR37, 0x3 ;  /* 0x0000002524067291 */ /* 0x000fe2000f8e183f */
[----:B------:R-:W-:-:S08]  /*5a10*/  SHF.L.U32 R7, R22, 0x1f, RZ ;  /* 0x0000001f16077819 */ /* 0x000fd000000006ff */
[----:B------:R-:W1:Y:S02]  /*5a20*/  SYNCS.PHASECHK.TRANS64.TRYWAIT P2, [UR6+0x58400], R7 ;  /* 0x05840007ff0075a7 */ /* 0x000e640008040146 */
[----:B-1----:R-:W-:Y:S05]  /*5a30*/  @!P2 BRA `(.L_x_27) ;  /* 0x000000e00010a947 */ /* 0x002fea0003800000 */
.L_x_135:
[----:B------:R-:W-:Y:S01]  /*5a40*/  R2UR UR52, R20 ;  /* 0x00000000143472ca */ /* 0x000fe200000e0000 */
[----:B------:R-:W-:Y:S01]  /*5a50*/  UIMAD UR6, UR36, 0xe00, UR39 ;  /* 0x00000e00240678a4 */ /* 0x000fe2000f8e0227 */
[----:B------:R-:W-:Y:S01]  /*5a60*/  R2UR UR53, R21 ;  /* 0x00000000153572ca */ /* 0x000fe200000e0000 */
[----:B------:R-:W-:Y:S01]  /*5a70*/  WARPGROUP.ARRIVE ;  /* 0x00000000000079c5 */ /* 0x000fe20000000000 */
[----:B------:R-:W-:Y:S01]  /*5a80*/  UMOV UR55, 0x80000020 ;  /* 0x8000002000377882 */ /* 0x000fe20000000000 */
[----:B------:R-:W-:Y:S01]  /*5a90*/  UIADD3 UR10, UR6, 0x400, URZ ;  /* 0x00000400060a7890 */ /* 0x000fe2000fffe03f */
[----:B------:R-:W-:Y:S02]  /*5aa0*/  UMOV UR11, 0x80000020 ;  /* 0x80000020000b7882 */ /* 0x000fe40000000000 */
[----:B------:R-:W-:Y:S01]  /*5ab0*/  UMOV UR54, UR6 ;  /* 0x0000000600367c82 */ /* 0x000fe20008000000 */
[----:B------:R-:W-:Y:S01]  /*5ac0*/  UIADD3 UR14, UR6, 0x402, URZ ;  /* 0x00000402060e7890 */ /* 0x000fe2000fffe03f */
[----:B------:R-:W-:Y:S01]  /*5ad0*/  UMOV UR15, 0x80000020 ;  /* 0x80000020000f7882 */ /* 0x000fe20000000000 */
[----:B------:R-:W-:Y:S01]  /*5ae0*/  UIADD3 UR18, UR6, 0x600, URZ ;  /* 0x0000060006127890 */ /* 0x000fe2000fffe03f */
[----:B------:R-:W-:-:S03]  /*5af0*/  UMOV UR19, 0x80000020 ;  /* 0x8000002000137882 */ /* 0x000fc60000000000 */
[----:B------:R-:W-:Y:S01]  /*5b00*/  HGMMA.64x128x16.F32 R24, gdesc[UR52], RZ, !UPT, gsb0 ;  /* 0x01e00000341879f0 */ /* 0x000fe2000c0008ff */
[----:B------:R-:W-:Y:S01]  /*5b10*/  R2UR UR52, R14 ;  /* 0x000000000e3472ca */ /* 0x000fe200000e0000 */
[----:B------:R-:W-:Y:S01]  /*5b20*/  UIADD3 UR54, UR6, 0x2, URZ ;  /* 0x0000000206367890 */ /* 0x000fe2000fffe03f */
[----:B------:R-:W-:Y:S01]  /*5b30*/  R2UR UR53, R15 ;  /* 0x000000000f3572ca */ /* 0x000fe200000e0000 */
[----:B------:R-:W-:Y:S01]  /*5b40*/  UMOV UR55, 0x80000020 ;  /* 0x8000002000377882 */ /* 0x000fe20000000000 */
[----:B------:R-:W-:Y:S01]  /*5b50*/  UIADD3 UR22, UR6, 0x602, URZ ;  /* 0x0000060206167890 */ /* 0x000fe2000fffe03f */
        /* <DEDUP_REMOVED lines=11> */
[----:B------:R-:W-:-:S02]  /*5c10*/  WARPGROUP.DEPBAR.LE gsb0, 0x0 ;  /* 0x00008000000079c5 */ /* 0x000fc40000010000 */
[----:B------:R-:W-:-:S06]  /*5c20*/  WARPGROUP.ARRIVE ;  /* 0x00000000000079c5 */ /* 0x000fcc0000000000 */
[----:B------:R-:W-:Y:S01]  /*5c30*/  HGMMA.64x128x16.F32 R24, gdesc[UR52], R24, gsb0 ;  /* 0x01e00000341879f0 */ /* 0x000fe20008000818 */
[----:B------:R-:W-:Y:S01]  /*5c40*/  R2UR UR52, R12 ;  /* 0x000000000c3472ca */ /* 0x000fe200000e0000 */
[----:B------:R-:W-:Y:S01]  /*5c50*/  UIADD3 UR54, UR6, 0x200, URZ ;  /* 0x0000020006367890 */ /* 0x000fe2000fffe03f */
[----:B------:R-:W-:Y:S01]  /*5c60*/  R2UR UR53, R13 ;  /* 0x000000000d3572ca */ /* 0x000fe200000e0000 */
[----:B------:R-:W-:Y:S01]  /*5c70*/  UMOV UR55, 0x80000020 ;  /* 0x8000002000377882 */ /* 0x000fe20000000000 */
[----:B------:R-:W-:Y:S02]  /*5c80*/  WARPGROUP.DEPBAR.LE gsb0, 0x0 ;  /* 0x00008000000079c5 */ /* 0x000fe40000010000 */
[----:B------:R-:W-:-:S09]  /*5c90*/  WARPGROUP.ARRIVE ;  /* 0x00000000000079c5 */ /* 0x000fd20000000000 */
        /* <DEDUP_REMOVED lines=8> */
[----:B------:R-:W-:Y:S01]  /*5d20*/  UIADD3 UR54, UR6, 0xc02, URZ ;  /* 0x00000c0206367890 */ /* 0x000fe2000fffe03f */
[----:B------:R-:W-:Y:S01]  /*5d30*/  UMOV UR52, UR56 ;  /* 0x0000003800347c82 */ /* 0x000fe20008000000 */
[----:B------:R-:W-:Y:S01]  /*5d40*/  UMOV UR53, UR57 ;  /* 0x0000003900357c82 */ /* 0x000fe20008000000 */
[----:B------:R-:W-:Y:S01]  /*5d50*/  UMOV UR55, 0x80000020 ;  /* 0x8000002000377882 */ /* 0x000fe20000000000 */
[----:B------:R-:W-:-:S04]  /*5d60*/  UIADD3 UR6, UR36, 0x1, URZ ;  /* 0x0000000124067890 */ /* 0x000fc8000fffe03f */
[----:B------:R-:W-:-:S04]  /*5d70*/  UISETP.NE.AND UP0, UPT, UR6, 0x5, UPT ;  /* 0x000000050600788c */ /* 0x000fc8000bf05270 */
[----:B------:R-:W-:Y:S02]  /*5d80*/  USEL UR7, URZ, 0x1, UP0 ;  /* 0x000000013f077887 */ /* 0x000fe40008000000 */
[----:B------:R-:W-:-:S04]  /*5d90*/  USEL UR6, UR6, URZ, UP0 ;  /* 0x0000003f06067287 */ /* 0x000fc80008000000 */
[----:B------:R-:W-:Y:S01]  /*5da0*/  LOP3.LUT R22, R22, UR7, RZ, 0x3c, !PT ;  /* 0x0000000716167c12 */ /* 0x000fe2000f8e3cff */
        /* <DEDUP_REMOVED lines=31> */
[----:B------:R-:W-:Y:S05]  /*5fa0*/  @!P0 BRA `(.L_x_28) ;  /* 0x0000000000048947 */ /* 0x000fea0003800000 */
[----:B------:R-:W-:Y:S01]  /*5fb0*/  BPT.TRAP 0x1 ;  /* 0x000000040000795c */ /* 0x000fe20000300000 */
.L_x_28:
[----:B-1----:R-:W-:Y:S01]  /*5fc0*/  FMNMX R10, R24, R203, !PT ;  /* 0x000000cb180a7209 */ /* 0x002fe20007800000 */
[----:B------:R-:W-:Y:S01]  /*5fd0*/  ULEA UR7, UR6, UR37, 0x3 ;  /* 0x0000002506077291 */ /* 0x000fe2000f8e183f */
[----:B------:R-:W-:Y:S02]  /*5fe0*/  FMNMX R206, R26, R205, !PT ;  /* 0x000000cd1ace7209 */ /* 0x000fe40007800000 */
[----:B------:R-:W-:Y:S02]  /*5ff0*/  FMNMX R7, R25, R10, !PT ;  /* 0x0000000a19077209 */ /* 0x000fe40007800000 */
[----:B------:R-:W-:Y:S02]  /*6000*/  FMNMX R207, R27, R206, !PT ;  /* 0x000000ce1bcf7209 */ /* 0x000fe40007800000 */
[----:B------:R-:W-:Y:S02]  /*6010*/  FMNMX R10, R28, R7, !PT ;  /* 0x000000071c0a7209 */ /* 0x000fe40007800000 */
[----:B------:R-:W-:-:S02]  /*6020*/  FMNMX R208, R30, R207, !PT ;  /* 0x000000cf1ed07209 */ /* 0x000fc40007800000 */
[----:B------:R-:W-:-:S04]  /*6030*/  FMNMX R7, R29, R10, !PT ;  /* 0x0000000a1d077209 */ /* 0x000fc80007800000 */
        /* <DEDUP_REMOVED lines=27> */
[----:B------:R-:W-:-:S05]  /*61f0*/  FMNMX R10, R85, R10, !PT ;  /* 0x0000000a550a7209 */ /* 0x000fca0007800000 */
[----:B------:R-:W1:Y:S02]  /*6200*/  SHFL.BFLY PT, R7, R10, 0x1, 0x1f ;  /* 0x0c201f000a077f89 */ /* 0x000e6400000e0000 */
[----:B-1----:R-:W-:-:S05]  /*6210*/  FMNMX R204, R10, R7, !PT ;  /* 0x000000070acc7209 */ /* 0x002fca0007800000 */
[----:B------:R-:W1:Y:S02]  /*6220*/  SHFL.BFLY PT, R7, R204, 0x2, 0x1f ;  /* 0x0c401f00cc077f89 */ /* 0x000e6400000e0000 */
[----:B-1----:R-:W-:-:S04]  /*6230*/  FMNMX R7, R204, R7, !PT ;  /* 0x00000007cc077209 */ /* 0x002fc80007800000 */
[----:B------:R-:W-:-:S04]  /*6240*/  FSETP.NEU.AND P2, PT, R7, -INF , PT ;  /* 0xff8000000700780b */ /* 0x000fc80003f4d000 */
[----:B------:R-:W-:-:S05]  /*6250*/  FSEL R202, R7, RZ, P2 ;  /* 0x000000ff07ca7208 */ /* 0x000fca0001000000 */
[C---:B------:R-:W-:Y:S01]  /*6260*/  FMUL R213, R202.reuse, UR5 ;  /* 0x00000005cad57c20 */ /* 0x040fe20008400000 */
[----:B------:R-:W-:-:S03]  /*6270*/  FADD R202, -R202, R203 ;  /* 0x000000cbcaca7221 */ /* 0x000fc60000000100 */
[--C-:B------:R-:W-:Y:S01]  /*6280*/  FFMA R206, R24, UR5, -R213.reuse ;  /* 0x0000000518ce7c23 */ /* 0x100fe200080008d5 */
[--C-:B------:R-:W-:Y:S01]  /*6290*/  FFMA R24, R25, UR5, -R213.reuse ;  /* 0x0000000519187c23 */ /* 0x100fe200080008d5 */
[----:B------:R-:W-:Y:S01]  /*62a0*/  FMNMX R25, R31, R208, !PT ;  /* 0x000000d01f197209 */ /* 0x000fe20007800000 */
[--C-:B------:R-:W-:Y:S01]  /*62b0*/  FFMA R28, R28, UR5, -R213.reuse ;  /* 0x000000051c1c7c23 */ /* 0x100fe200080008d5 */
[--C-:B------:R-:W-:Y:S01]  /*62c0*/  FFMA R33, R33, UR5, -R213.reuse ;  /* 0x0000000521217c23 */ /* 0x100fe200080008d5 */
[----:B------:R-:W-:Y:S01]  /*62d0*/  FSETP.GEU.AND P6, PT, R206, -126, PT ;  /* 0xc2fc0000ce00780b */ /* 0x000fe20003fce000 */
[--C-:B------:R-:W-:Y:S01]  /*62e0*/  FFMA R210, R29, UR5, -R213.reuse ;  /* 0x000000051dd27c23 */ /* 0x100fe200080008d5 */
[----:B------:R-:W-:Y:S01]  /*62f0*/  FMNMX R10, R34, R25, !PT ;  /* 0x00000019220a7209 */ /* 0x000fe20007800000 */
[--C-:B------:R-:W-:Y:S01]  /*6300*/  FFMA R36, R36, UR5, -R213.reuse ;  /* 0x0000000524247c23 */ /* 0x100fe200080008d5 */
[----:B------:R-:W-:Y:S01]  /*6310*/  FSETP.GEU.AND P3, PT, R24, -126, PT ;  /* 0xc2fc00001800780b */ /* 0x000fe20003f6e000 */
[--C-:B------:R-:W-:Y:S01]  /*6320*/  FFMA R29, R32, UR5, -R213.reuse ;  /* 0x00000005201d7c23 */ /* 0x100fe200080008d5 */
[----:B------:R-:W-:Y:S01]  /*6330*/  FSETP.GEU.AND P4, PT, R28, -126, PT ;  /* 0xc2fc00001c00780b */ /* 0x000fe20003f8e000 */
        /* <DEDUP_REMOVED lines=9> */
[--C-:B------:R-:W-:Y:S01]  /*63d0*/  FFMA R48, R48, UR5, -R213.reuse ;  /* 0x0000000530307c23 */ /* 0x100fe200080008d5 */
[----:B------:R-:W1:Y:S01]  /*63e0*/  MUFU.EX2 R25, R206 ;  /* 0x000000ce00197308 */ /* 0x000e620000000800 */
[----:B------:R-:W-:Y:S01]  /*63f0*/  @!P3 FMUL R24, R24, 0.5 ;  /* 0x3f0000001818b820 */ /* 0x000fe20000400000 */
[----:B------:R-:W-:Y:S01]  /*6400*/  @!P4 FMUL R28, R28, 0.5 ;  /* 0x3f0000001c1cc820 */ /* 0x000fe20000400000 */
[----:B------:R-:W-:Y:S01]  /*6410*/  FMNMX R207, R39, R10, !PT ;  /* 0x0000000a27cf7209 */ /* 0x000fe20007800000 */
[----:B------:R-:W-:Y:S01]  /*6420*/  @!P5 FMUL R210, R210, 0.5 ;  /* 0x3f000000d2d2d820 */ /* 0x000fe20000400000 */
[--C-:B------:R-:W-:Y:S01]  /*6430*/  FFMA R52, R52, UR5, -R213.reuse ;  /* 0x0000000534347c23 */ /* 0x100fe200080008d5 */
[--C-:B------:R-:W-:Y:S01]  /*6440*/  FFMA R57, R57, UR5, -R213.reuse ;  /* 0x0000000539397c23 */ /* 0x100fe200080008d5 */
[----:B------:R-:W-:Y:S01]  /*6450*/  FMNMX R10, R42, R207, !PT ;  /* 0x000000cf2a0a7209 */ /* 0x000fe20007800000 */
[----:B------:R-:W2:Y:S01]  /*6460*/  MUFU.EX2 R24, R24 ;  /* 0x0000001800187308 */ /* 0x000ea20000000800 */
[----:B------:R-:W-:Y:S01]  /*6470*/  @!P2 FMUL R29, R29, 0.5 ;  /* 0x3f0000001d1da820 */ /* 0x000fe20000400000 */
[--C-:B------:R-:W-:Y:S01]  /*6480*/  FFMA R61, R61, UR5, -R213.reuse ;  /* 0x000000053d3d7c23 */ /* 0x100fe200080008d5 */
[----:B------:R-:W-:Y:S01]  /*6490*/  FMNMX R207, R43, R10, !PT ;  /* 0x0000000a2bcf7209 */ /* 0x000fe20007800000 */
[----:B------:R-:W-:-:S03]  /*64a0*/  FFMA R65, R65, UR5, -R213 ;  /* 0x0000000541417c23 */ /* 0x000fc600080008d5 */
[----:B------:R-:W-:Y:S01]  /*64b0*/  FMNMX R10, R46, R207, !PT ;  /* 0x000000cf2e0a7209 */ /* 0x000fe20007800000 */
[----:B------:R-:W3:Y:S01]  /*64c0*/  MUFU.EX2 R212, R28 ;  /* 0x0000001c00d47308 */ /* 0x000ee20000000800 */
[----:B-1----:R-:W-:Y:S01]  /*64d0*/  @!P6 FMUL R25, R25, R25 ;  /* 0x000000191919e220 */ /* 0x002fe20000400000 */
[----:B------:R-:W-:Y:S02]  /*64e0*/  FSETP.GEU.AND P6, PT, R33, -126, PT ;  /* 0xc2fc00002100780b */ /* 0x000fe40003fce000 */
[----:B------:R-:W-:-:S04]  /*64f0*/  FMNMX R207, R47, R10, !PT ;  /* 0x0000000a2fcf7209 */ /* 0x000fc80007800000 */
[----:B------:R-:W1:Y:S01]  /*6500*/  MUFU.EX2 R210, R210 ;  /* 0x000000d200d27308 */ /* 0x000e620000000800 */
[----:B--2---:R-:W-:Y:S01]  /*6510*/  @!P3 FMUL R24, R24, R24 ;  /* 0x000000181818b220 */ /* 0x004fe20000400000 */
[----:B------:R-:W-:Y:S02]  /*6520*/  FSETP.GEU.AND P3, PT, R36, -126, PT ;  /* 0xc2fc00002400780b */ /* 0x000fe40003f6e000 */
[----:B------:R-:W-:-:S03]  /*6530*/  FMNMX R10, R50, R207, !PT ;  /* 0x000000cf320a7209 */ /* 0x000fc60007800000 */
[----:B------:R-:W-:Y:S01]  /*6540*/  @!P6 FMUL R33, R33, 0.5 ;  /* 0x3f0000002121e820 */ /* 0x000fe20000400000 */
[----:B------:R-:W2:Y:S01]  /*6550*/  MUFU.EX2 R29, R29 ;  /* 0x0000001d001d7308 */ /* 0x000ea20000000800 */
[----:B---3--:R-:W-:Y:S01]  /*6560*/  @!P4 FMUL R212, R212, R212 ;  /* 0x000000d4d4d4c220 */ /* 0x008fe20000400000 */
[----:B------:R-:W-:Y:S02]  /*6570*/  FSETP.GEU.AND P4, PT, R32, -126, PT ;  /* 0xc2fc00002000780b */ /* 0x000fe40003f8e000 */
[----:B------:R-:W-:-:S03]  /*6580*/  FMNMX R37, R51, R10, !PT ;  /* 0x0000000a33257209 */ /* 0x000fc60007800000 */
[----:B------:R-:W-:Y:S01]  /*6590*/  @!P3 FMUL R36, R36, 0.5 ;  /* 0x3f0000002424b820 */ /* 0x000fe20000400000 */
[----:B------:R-:W3:Y:S01]  /*65a0*/  MUFU.EX2 R28, R33 ;  /* 0x00000021001c7308 */ /* 0x000ee20000000800 */
[----:B-1----:R-:W-:Y:S01]  /*65b0*/  @!P5 FMUL R210, R210, R210 ;  /* 0x000000d2d2d2d220 */ /* 0x002fe20000400000 */
[----:B------:R-:W-:Y:S02]  /*65c0*/  FSETP.GEU.AND P5, PT, R40, -126, PT ;  /* 0xc2fc00002800780b */ /* 0x000fe40003fae000 */
[----:B------:R-:W-:-:S03]  /*65d0*/  FMNMX R10, R54, R37, !PT ;  /* 0x00000025360a7209 */ /* 0x000fc60007800000 */
[----:B------:R-:W-:Y:S01]  /*65e0*/  @!P4 FMUL R32, R32, 0.5 ;  /* 0x3f0000002020c820 */ /* 0x000fe20000400000 */
[----:B------:R1:W4:Y:S01]  /*65f0*/  MUFU.EX2 R209, R36 ;  /* 0x0000002400d17308 */ /* 0x0003220000000800 */
[----:B------:R-:W-:Y:S01]  /*6600*/  FMNMX R37, R55, R10, !PT ;  /* 0x0000000a37257209 */ /* 0x000fe20007800000 */
[----:B--2---:R-:W-:Y:S01]  /*6610*/  @!P2 FMUL R29, R29, R29 ;  /* 0x0000001d1d1da220 */ /* 0x004fe20000400000 */
[----:B------:R-:W-:Y:S02]  /*6620*/  FSETP.GEU.AND P2, PT, R41, -126, PT ;  /* 0xc2fc00002900780b */ /* 0x000fe40003f4e000 */
[----:B------:R-:W-:Y:S02]  /*6630*/  FMNMX R10, R58, R37, !PT ;  /* 0x000000253a0a7209 */ /* 0x000fe40007800000 */
[----:B------:R-:W-:Y:S01]  /*6640*/  @!P5 FMUL R40, R40, 0.5 ;  /* 0x3f0000002828d820 */ /* 0x000fe20000400000 */
[----:B------:R-:W2:Y:S01]  /*6650*/  MUFU.EX2 R32, R32 ;  /* 0x0000002000207308 */ /* 0x000ea20000000800 */
[----:B---3--:R-:W-:Y:S01]  /*6660*/  @!P6 FMUL R28, R28, R28 ;  /* 0x0000001c1c1ce220 */ /* 0x008fe20000400000 */
[----:B------:R-:W-:Y:S01]  /*6670*/  FSETP.GEU.AND P6, PT, R44, -126, PT ;  /* 0xc2fc00002c00780b */ /* 0x000fe20003fce000 */
[----:B-1----:R-:W-:Y:S01]  /*6680*/  FFMA R36, R45, UR5, -R213 ;  /* 0x000000052d247c23 */ /* 0x002fe200080008d5 */
[----:B------:R-:W-:-:S04]  /*6690*/  FMNMX R33, R59, R10, !PT ;  /* 0x0000000a3b217209 */ /* 0x000fc80007800000 */
[----:B------:R1:W3:Y:S01]  /*66a0*/  MUFU.EX2 R208, R40 ;  /* 0x0000002800d07308 */ /* 0x0002e20000000800 */
[----:B----4-:R-:W-:Y:S01]  /*66b0*/  @!P3 FMUL R209, R209, R209 ;  /* 0x000000d1d1d1b220 */ /* 0x010fe20000400000 */
[----:B------:R-:W-:Y:S01]  /*66c0*/  FSETP.GEU.AND P3, PT, R36, -126, PT ;  /* 0xc2fc00002400780b */ /* 0x000fe20003f6e000 */
[----:B------:R-:W-:Y:S01]  /*66d0*/  @!P2 FMUL R41, R41, 0.5 ;  /* 0x3f0000002929a820 */ /* 0x000fe20000400000 */
[----:B------:R-:W-:-:S03]  /*66e0*/  FMNMX R10, R62, R33, !PT ;  /* 0x000000213e0a7209 */ /* 0x000fc60007800000 */
[----:B------:R-:W-:Y:S01]  /*66f0*/  @!P6 FMUL R44, R44, 0.5 ;  /* 0x3f0000002c2ce820 */ /* 0x000fe20000400000 */
[----:B------:R-:W-:Y:S01]  /*6700*/  FMNMX R37, R63, R10, !PT ;  /* 0x0000000a3f257209 */ /* 0x000fe20007800000 */
[--C-:B-1----:R-:W-:Y:S01]  /*6710*/  FFMA R40, R53, UR5, -R213.reuse ;  /* 0x0000000535287c23 */ /* 0x102fe200080008d5 */
[----:B------:R1:W4:Y:S01]  /*6720*/  MUFU.EX2 R33, R41 ;  /* 0x0000002900217308 */ /* 0x0003220000000800 */
[----:B--2---:R-:W-:Y:S01]  /*6730*/  @!P4 FMUL R32, R32, R32 ;  /* 0x000000202020c220 */ /* 0x004fe20000400000 */
[----:B------:R-:W-:Y:S01]  /*6740*/  FMNMX R10, R66, R37, !PT ;  /* 0x00000025420a7209 */ /* 0x000fe20007800000 */
[----:B------:R-:W-:Y:S01]  /*6750*/  FFMA R37, R49, UR5, -R213 ;  /* 0x0000000531257c23 */ /* 0x000fe200080008d5 */
[----:B------:R-:W-:Y:S01]  /*6760*/  FSETP.GEU.AND P4, PT, R48, -126, PT ;  /* 0xc2fc00003000780b */ /* 0x000fe20003f8e000 */
[----:B------:R-:W-:Y:S01]  /*6770*/  @!P3 FMUL R36, R36, 0.5 ;  /* 0x3f0000002424b820 */ /* 0x000fe20000400000 */
[----:B------:R-:W-:Y:S01]  /*6780*/  FMNMX R45, R67, R10, !PT ;  /* 0x0000000a432d7209 */ /* 0x000fe20007800000 */
[----:B---3--:R-:W-:Y:S01]  /*6790*/  @!P5 FMUL R208, R208, R208 ;  /* 0x000000d0d0d0d220 */ /* 0x008fe20000400000 */
[----:B------:R-:W2:Y:S01]  /*67a0*/  MUFU.EX2 R206, R44 ;  /* 0x0000002c00ce7308 */ /* 0x000ea20000000800 */
[----:B------:R-:W-:-:S02]  /*67b0*/  FSETP.GEU.AND P5, PT, R37, -126, PT ;  /* 0xc2fc00002500780b */ /* 0x000fc40003fae000 */
[----:B------:R-:W-:-:S04]  /*67c0*/  FMNMX R10, R70, R45, !PT ;  /* 0x0000002d460a7209 */ /* 0x000fc80007800000 */
[----:B-1----:R-:W-:Y:S01]  /*67d0*/  FMNMX R41, R71, R10, !PT ;  /* 0x0000000a47297209 */ /* 0x002fe20007800000 */
[----:B------:R-:W1:Y:S01]  /*67e0*/  MUFU.EX2 R36, R36 ;  /* 0x0000002400247308 */ /* 0x000e620000000800 */
[----:B------:R-:W-:Y:S01]  /*67f0*/  @!P4 FMUL R48, R48, 0.5 ;  /* 0x3f0000003030c820 */ /* 0x000fe20000400000 */
[----:B----4-:R-:W-:Y:S01]  /*6800*/  @!P2 FMUL R33, R33, R33 ;  /* 0x000000212121a220 */ /* 0x010fe20000400000 */
[----:B------:R-:W-:Y:S01]  /*6810*/  FMNMX R10, R74, R41, !PT ;  /* 0x000000294a0a7209 */ /* 0x000fe20007800000 */
[--C-:B------:R-:W-:Y:S01]  /*6820*/  FFMA R41, R56, UR5, -R213.reuse ;  /* 0x0000000538297c23 */ /* 0x100fe200080008d5 */
[----:B------:R-:W-:Y:S01]  /*6830*/  FSETP.GEU.AND P2, PT, R52, -126, PT ;  /* 0xc2fc00003400780b */ /* 0x000fe20003f4e000 */
[----:B------:R-:W-:Y:S01]  /*6840*/  @!P5 FMUL R37, R37, 0.5 ;  /* 0x3f0000002525d820 */ /* 0x000fe20000400000 */
[----:B------:R-:W-:Y:S01]  /*6850*/  FMNMX R45, R75, R10, !PT ;  /* 0x0000000a4b2d7209 */ /* 0x000fe20007800000 */
[----:B------:R3:W4:Y:S01]  /*6860*/  MUFU.EX2 R204, R48 ;  /* 0x0000003000cc7308 */ /* 0x0007220000000800 */
[----:B--2---:R-:W-:Y:S01]  /*6870*/  @!P6 FMUL R206, R206, R206 ;  /* 0x000000cececee220 */ /* 0x004fe20000400000 */
[----:B------:R-:W-:Y:S01]  /*6880*/  FSETP.GEU.AND P6, PT, R40, -126, PT ;  /* 0xc2fc00002800780b */ /* 0x000fe20003fce000 */
[--C-:B------:R-:W-:Y:S01]  /*6890*/  FFMA R44, R64, UR5, -R213.reuse ;  /* 0x00000005402c7c23 */ /* 0x100fe200080008d5 */
[----:B------:R-:W-:Y:S01]  /*68a0*/  FMNMX R10, R78, R45, !PT ;  /* 0x0000002d4e0a7209 */ /* 0x000fe20007800000 */
[--C-:B------:R-:W-:Y:S01]  /*68b0*/  FFMA R64, R68, UR5, -R213.reuse ;  /* 0x0000000544407c23 */ /* 0x100fe200080008d5 */
[----:B------:R-:W-:-:S02]  /*68c0*/  FFMA R56, R84, UR5, -R213 ;  /* 0x0000000554387c23 */ /* 0x000fc400080008d5 */
[----:B------:R-:W2:Y:S01]  /*68d0*/  MUFU.EX2 R37, R37 ;  /* 0x0000002500257308 */ /* 0x000ea20000000800 */
[----:B-1----:R-:W-:Y:S01]  /*68e0*/  @!P3 FMUL R36, R36, R36 ;  /* 0x000000242424b220 */ /* 0x002fe20000400000 */
[----:B------:R-:W-:Y:S01]  /*68f0*/  FSETP.GEU.AND P3, PT, R41, -126, PT ;  /* 0xc2fc00002900780b */ /* 0x000fe20003f6e000 */
[----:B------:R-:W-:Y:S01]  /*6900*/  @!P2 FMUL R52, R52, 0.5 ;  /* 0x3f0000003434a820 */ /* 0x000fe20000400000 */
[----:B------:R-:W-:Y:S01]  /*6910*/  FMNMX R45, R79, R10, !PT ;  /* 0x0000000a4f2d7209 */ /* 0x000fe20007800000 */
[--C-:B---3--:R-:W-:Y:S02]  /*6920*/  FFMA R48, R72, UR5, -R213.reuse ;  /* 0x0000000548307c23 */ /* 0x108fe400080008d5 */
[----:B------:R-:W-:Y:S01]  /*6930*/  @!P6 FMUL R40, R40, 0.5 ;  /* 0x3f0000002828e820 */ /* 0x000fe20000400000 */
[----:B------:R-:W-:Y:S01]  /*6940*/  FMNMX R10, R82, R45, !PT ;  /* 0x0000002d520a7209 */ /* 0x000fe20007800000 */
[--C-:B------:R-:W-:Y:S01]  /*6950*/  FFMA R45, R60, UR5, -R213.reuse ;  /* 0x000000053c2d7c23 */ /* 0x100fe200080008d5 */
[----:B------:R1:W3:Y:S01]  /*6960*/  MUFU.EX2 R207, R52 ;  /* 0x0000003400cf7308 */ /* 0x0002e20000000800 */
[----:B----4-:R-:W-:Y:S01]  /*6970*/  @!P4 FMUL R204, R204, R204 ;  /* 0x000000ccccccc220 */ /* 0x010fe20000400000 */
[----:B------:R-:W-:Y:S01]  /*6980*/  FMNMX R49, R83, R10, !PT ;  /* 0x0000000a53317209 */ /* 0x000fe20007800000 */
[--C-:B------:R-:W-:Y:S01]  /*6990*/  FFMA R60, R77, UR5, -R213.reuse ;  /* 0x000000054d3c7c23 */ /* 0x100fe200080008d5 */
[----:B------:R-:W-:Y:S01]  /*69a0*/  FSETP.GEU.AND P4, PT, R57, -126, PT ;  /* 0xc2fc00003900780b */ /* 0x000fe20003f8e000 */
[----:B------:R-:W-:Y:S01]  /*69b0*/  @!P3 FMUL R41, R41, 0.5 ;  /* 0x3f0000002929b820 */ /* 0x000fe20000400000 */
[----:B------:R-:W-:Y:S01]  /*69c0*/  FMNMX R10, R86, R49, !PT ;  /* 0x00000031560a7209 */ /* 0x000fe20007800000 */
[----:B--2---:R-:W-:Y:S01]  /*69d0*/  @!P5 FMUL R37, R37, R37 ;  /* 0x000000252525d220 */ /* 0x004fe20000400000 */
[----:B------:R-:W2:Y:S01]  /*69e0*/  MUFU.EX2 R40, R40 ;  /* 0x0000002800287308 */ /* 0x000ea20000000800 */
[----:B------:R-:W-:Y:S01]  /*69f0*/  FSETP.GEU.AND P5, PT, R45, -126, PT ;  /* 0xc2fc00002d00780b */ /* 0x000fe20003fae000 */
[--C-:B------:R-:W-:Y:S01]  /*6a00*/  FFMA R49, R69, UR5, -R213.reuse ;  /* 0x0000000545317c23 */ /* 0x100fe200080008d5 */
[----:B------:R-:W-:Y:S01]  /*6a10*/  FMNMX R10, R87, R10, !PT ;  /* 0x0000000a570a7209 */ /* 0x000fe20007800000 */
[----:B-1----:R-:W-:-:S04]  /*6a20*/  FFMA R52, R80, UR5, -R213 ;  /* 0x0000000550347c23 */ /* 0x002fc800080008d5 */
[----:B------:R-:W1:Y:S01]  /*6a30*/  MUFU.EX2 R41, R41 ;  /* 0x0000002900297308 */ /* 0x000e620000000800 */
[----:B------:R-:W4:Y:S01]  /*6a40*/  SHFL.BFLY PT, R53, R10, 0x1, 0x1f ;  /* 0x0c201f000a357f89 */ /* 0x000f2200000e0000 */
[----:B------:R-:W-:Y:S01]  /*6a50*/  @!P4 FMUL R57, R57, 0.5 ;  /* 0x3f0000003939c820 */ /* 0x000fe20000400000 */
[----:B---3--:R-:W-:Y:S01]  /*6a60*/  @!P2 FMUL R207, R207, R207 ;  /* 0x000000cfcfcfa220 */ /* 0x008fe20000400000 */
[----:B------:R-:W-:Y:S02]  /*6a70*/  FSETP.GEU.AND P2, PT, R61, -126, PT ;  /* 0xc2fc00003d00780b */ /* 0x000fe40003f4e000 */
[----:B------:R-:W-:Y:S02]  /*6a80*/  @!P5 FMUL R45, R45, 0.5 ;  /* 0x3f0000002d2dd820 */ /* 0x000fe40000400000 */
[----:B------:R3:W5:Y:S01]  /*6a90*/  MUFU.EX2 R211, R57 ;  /* 0x0000003900d37308 */ /* 0x0007620000000800 */
[----:B--2---:R-:W-:Y:S01]  /*6aa0*/  @!P6 FMUL R40, R40, R40 ;  /* 0x000000282828e220 */ /* 0x004fe20000400000 */
[----:B------:R-:W-:-:S06]  /*6ab0*/  FSETP.GEU.AND P6, PT, R44, -126, PT ;  /* 0xc2fc00002c00780b */ /* 0x000fcc0003fce000 */
[----:B------:R-:W2:Y:S01]  /*6ac0*/  MUFU.EX2 R45, R45 ;  /* 0x0000002d002d7308 */ /* 0x000ea20000000800 */
[----:B-1----:R-:W-:Y:S01]  /*6ad0*/  @!P3 FMUL R41, R41, R41 ;  /* 0x000000292929b220 */ /* 0x002fe20000400000 */
[----:B------:R-:W-:Y:S01]  /*6ae0*/  FSETP.GEU.AND P3, PT, R65, -126, PT ;  /* 0xc2fc00004100780b */ /* 0x000fe20003f6e000 */
[----:B---3--:R-:W-:Y:S01]  /*6af0*/  FFMA R57, R73, UR5, -R213 ;  /* 0x0000000549397c23 */ /* 0x008fe200080008d5 */
[----:B------:R-:W-:-:S03]  /*6b00*/  @!P2 FMUL R61, R61, 0.5 ;  /* 0x3f0000003d3da820 */ /* 0x000fc60000400000 */
[----:B------:R-:W-:Y:S01]  /*6b10*/  @!P6 FMUL R44, R44, 0.5 ;  /* 0x3f0000002c2ce820 */ /* 0x000fe20000400000 */
[----:B------:R1:W3:Y:S01]  /*6b20*/  MUFU.EX2 R68, R61 ;  /* 0x0000003d00447308 */ /* 0x0002e20000000800 */
[----:B-----5:R-:W-:Y:S01]  /*6b30*/  @!P4 FMUL R211, R211, R211 ;  /* 0x000000d3d3d3c220 */ /* 0x020fe20000400000 */
[----:B------:R-:W-:Y:S02]  /*6b40*/  FSETP.GEU.AND P4, PT, R64, -126, PT ;  /* 0xc2fc00004000780b */ /* 0x000fe40003f8e000 */
[----:B----4-:R-:W-:Y:S01]  /*6b50*/  FMNMX R10, R10, R53, !PT ;  /* 0x000000350a0a7209 */ /* 0x010fe20007800000 */
[----:B------:R-:W-:Y:S02]  /*6b60*/  FFMA R53, R76, UR5, -R213 ;  /* 0x000000054c357c23 */ /* 0x000fe400080008d5 */
        /* <DEDUP_REMOVED lines=11> */
[----:B----4-:R-:W-:Y:S01]  /*6c20*/  @!P6 FMUL R44, R44, R44 ;  /* 0x0000002c2c2ce220 */ /* 0x010fe20000400000 */
[----:B------:R-:W-:Y:S01]  /*6c30*/  FSETP.GEU.AND P6, PT, R57, -126, PT ;  /* 0xc2fc00003900780b */ /* 0x000fe20003fce000 */
[----:B--2---:R-:W-:-:S04]  /*6c40*/  FFMA R65, R85, UR5, -R213 ;  /* 0x0000000555417c23 */ /* 0x004fc800080008d5 */
[----:B------:R-:W-:Y:S01]  /*6c50*/  @!P2 FMUL R48, R48, 0.5 ;  /* 0x3f0000003030a820 */ /* 0x000fe20000400000 */
[----:B------:R-:W2:Y:S01]  /*6c60*/  MUFU.EX2 R49, R49 ;  /* 0x0000003100317308 */ /* 0x000ea20000000800 */
[----:B-----5:R-:W-:Y:S01]  /*6c70*/  @!P3 FMUL R69, R69, R69 ;  /* 0x000000454545b220 */ /* 0x020fe20000400000 */
[----:B------:R-:W-:Y:S02]  /*6c80*/  FSETP.GEU.AND P3, PT, R53, -126, PT ;  /* 0xc2fc00003500780b */ /* 0x000fe40003f6e000 */
[----:B-1----:R-:W-:Y:S01]  /*6c90*/  FMNMX R10, R10, R61, !PT ;  /* 0x0000003d0a0a7209 */ /* 0x002fe20007800000 */
[----:B------:R-:W-:Y:S02]  /*6ca0*/  FFMA R61, R81, UR5, -R213 ;  /* 0x00000005513d7c23 */ /* 0x000fe400080008d5 */
[----:B------:R-:W-:Y:S01]  /*6cb0*/  @!P6 FMUL R57, R57, 0.5 ;  /* 0x3f0000003939e820 */ /* 0x000fe20000400000 */
[----:B------:R-:W1:Y:S01]  /*6cc0*/  MUFU.EX2 R48, R48 ;  /* 0x0000003000307308 */ /* 0x000e620000000800 */
[----:B---3--:R-:W-:Y:S01]  /*6cd0*/  @!P4 FMUL R64, R64, R64 ;  /* 0x000000404040c220 */ /* 0x008fe20000400000 */
[----:B------:R-:W-:-:S05]  /*6ce0*/  FSETP.GEU.AND P4, PT, R60, -126, PT ;  /* 0xc2fc00003c00780b */ /* 0x000fca0003f8e000 */
[----:B------:R-:W-:Y:S01]  /*6cf0*/  @!P3 FMUL R53, R53, 0.5 ;  /* 0x3f0000003535b820 */ /* 0x000fe20000400000 */
[----:B------:R-:W3:Y:S01]  /*6d00*/  MUFU.EX2 R57, R57 ;  /* 0x0000003900397308 */ /* 0x000ee20000000800 */
[----:B--2---:R-:W-:Y:S01]  /*6d10*/  @!P5 FMUL R49, R49, R49 ;  /* 0x000000313131d220 */ /* 0x004fe20000400000 */
[----:B------:R-:W-:-:S05]  /*6d20*/  FSETP.GEU.AND P5, PT, R52, -126, PT ;  /* 0xc2fc00003400780b */ /* 0x000fca0003fae000 */
[----:B------:R-:W-:Y:S01]  /*6d30*/  @!P4 FMUL R60, R60, 0.5 ;  /* 0x3f0000003c3cc820 */ /* 0x000fe20000400000 */
[----:B------:R-:W2:Y:S01]  /*6d40*/  MUFU.EX2 R53, R53 ;  /* 0x0000003500357308 */ /* 0x000ea20000000800 */
[----:B-1----:R-:W-:Y:S01]  /*6d50*/  @!P2 FMUL R48, R48, R48 ;  /* 0x000000303030a220 */ /* 0x002fe20000400000 */
[----:B------:R-:W-:-:S04]  /*6d60*/  FSETP.NEU.AND P2, PT, R10, -INF , PT ;  /* 0xff8000000a00780b */ /* 0x000fc80003f4d000 */
[----:B------:R-:W-:Y:S01]  /*6d70*/  FSEL R84, R10, RZ, P2 ;  /* 0x000000ff0a547208 */ /* 0x000fe20001000000 */
[----:B------:R-:W-:Y:S01]  /*6d80*/  @!P5 FMUL R52, R52, 0.5 ;  /* 0x3f0000003434d820 */ /* 0x000fe20000400000 */
[----:B------:R-:W1:Y:S01]  /*6d90*/  MUFU.EX2 R60, R60 ;  /* 0x0000003c003c7308 */ /* 0x000e620000000800 */
[----:B---3--:R-:W-:Y:S01]  /*6da0*/  @!P6 FMUL R57, R57, R57 ;  /* 0x000000393939e220 */ /* 0x008fe20000400000 */
[----:B------:R-:W-:Y:S01]  /*6db0*/  FSETP.GEU.AND P6, PT, R61, -126, PT ;  /* 0xc2fc00003d00780b */ /* 0x000fe20003fce000 */
[----:B------:R-:W-:Y:S01]  /*6dc0*/  FMUL R85, R84, UR5 ;  /* 0x0000000554557c20 */ /* 0x000fe20008400000 */
[----:B------:R-:W-:Y:S01]  /*6dd0*/  FSETP.GEU.AND P2, PT, R56, -126, PT ;  /* 0xc2fc00003800780b */ /* 0x000fe20003f4e000 */
[----:B------:R-:W-:Y:S01]  /*6de0*/  FADD R84, -R84, R205 ;  /* 0x000000cd54547221 */ /* 0x000fe20000000100 */
[----:B------:R-:W-:Y:S01]  /*6df0*/  FMUL R205, R202, UR5 ;  /* 0x00000005cacd7c20 */ /* 0x000fe20008400000 */
[--C-:B------:R-:W-:Y:S01]  /*6e00*/  FFMA R72, R30, UR5, -R85.reuse ;  /* 0x000000051e487c23 */ /* 0x100fe20008000855 */
[----:B------:R-:W3:Y:S01]  /*6e10*/  MUFU.EX2 R52, R52 ;  /* 0x0000003400347308 */ /* 0x000ee20000000800 */
[----:B--2---:R-:W-:Y:S01]  /*6e20*/  @!P3 FMUL R53, R53, R53 ;  /* 0x000000353535b220 */ /* 0x004fe20000400000 */
[----:B------:R-:W-:Y:S01]  /*6e30*/  FSETP.GEU.AND P3, PT, R65, -126, PT ;  /* 0xc2fc00004100780b */ /* 0x000fe20003f6e000 */
[--C-:B------:R-:W-:Y:S01]  /*6e40*/  FFMA R26, R26, UR5, -R85.reuse ;  /* 0x000000051a1a7c23 */ /* 0x100fe20008000855 */
[--C-:B------:R-:W-:Y:S01]  /*6e50*/  FFMA R73, R27, UR5, -R85.reuse ;  /* 0x000000051b497c23 */ /* 0x100fe20008000855 */
[--C-:B------:R-:W-:Y:S01]  /*6e60*/  FFMA R34, R34, UR5, -R85.reuse ;  /* 0x0000000522227c23 */ /* 0x100fe20008000855 */
[--C-:B------:R-:W-:Y:S01]  /*6e70*/  FFMA R31, R31, UR5, -R85.reuse ;  /* 0x000000051f1f7c23 */ /* 0x100fe20008000855 */
[----:B------:R-:W-:Y:S01]  /*6e80*/  @!P6 FMUL R61, R61, 0.5 ;  /* 0x3f0000003d3de820 */ /* 0x000fe20000400000 */
[--C-:B------:R-:W-:Y:S01]  /*6e90*/  FFMA R35, R35, UR5, -R85.reuse ;  /* 0x0000000523237c23 */ /* 0x100fe20008000855 */
[----:B-1----:R-:W-:Y:S01]  /*6ea0*/  @!P4 FMUL R60, R60, R60 ;  /* 0x0000003c3c3cc220 */ /* 0x002fe20000400000 */
[----:B------:R-:W-:Y:S01]  /*6eb0*/  FSETP.GEU.AND P4, PT, R26, -126, PT ;  /* 0xc2fc00001a00780b */ /* 0x000fe20003f8e000 */
[----:B------:R-:W-:Y:S01]  /*6ec0*/  @!P2 FMUL R56, R56, 0.5 ;  /* 0x3f0000003838a820 */ /* 0x000fe20000400000 */
[--C-:B------:R-:W-:Y:S01]  /*6ed0*/  FFMA R39, R39, UR5, -R85.reuse ;  /* 0x0000000527277c23 */ /* 0x100fe20008000855 */
[----:B------:R-:W1:Y:S01]  /*6ee0*/  MUFU.EX2 R61, R61 ;  /* 0x0000003d003d7308 */ /* 0x000e620000000800 */
[--C-:B------:R-:W-:Y:S01]  /*6ef0*/  FFMA R38, R38, UR5, -R85.reuse ;  /* 0x0000000526267c23 */ /* 0x100fe20008000855 */
[----:B------:R-:W-:Y:S01]  /*6f00*/  @!P3 FMUL R65, R65, 0.5 ;  /* 0x3f0000004141b820 */ /* 0x000fe20000400000 */
[--C-:B------:R-:W-:Y:S01]  /*6f10*/  FFMA R43, R43, UR5, -R85.reuse ;  /* 0x000000052b2b7c23 */ /* 0x100fe20008000855 */
[----:B---3--:R-:W-:Y:S01]  /*6f20*/  @!P5 FMUL R52, R52, R52 ;  /* 0x000000343434d220 */ /* 0x008fe20000400000 */
[----:B------:R-:W-:Y:S01]  /*6f30*/  FSETP.GEU.AND P5, PT, R73, -126, PT ;  /* 0xc2fc00004900780b */ /* 0x000fe20003fae000 */
[--C-:B------:R-:W-:Y:S01]  /*6f40*/  FFMA R47, R47, UR5, -R85.reuse ;  /* 0x000000052f2f7c23 */ /* 0x100fe20008000855 */
[--C-:B------:R-:W-:Y:S01]  /*6f50*/  FFMA R42, R42, UR5, -R85.reuse ;  /* 0x000000052a2a7c23 */ /* 0x100fe20008000855 */
[----:B------:R-:W2:Y:S01]  /*6f60*/  MUFU.EX2 R65, R65 ;  /* 0x0000004100417308 */ /* 0x000ea20000000800 */
[--C-:B------:R-:W-:Y:S01]  /*6f70*/  FFMA R51, R51, UR5, -R85.reuse ;  /* 0x0000000533337c23 */ /* 0x100fe20008000855 */
[----:B------:R-:W-:Y:S01]  /*6f80*/  @!P4 FMUL R26, R26, 0.5 ;  /* 0x3f0000001a1ac820 */ /* 0x000fe20000400000 */
[--C-:B------:R-:W-:Y:S01]  /*6f90*/  FFMA R214, R82, UR5, -R85.reuse ;  /* 0x0000000552d67c23 */ /* 0x100fe20008000855 */
[----:B------:R-:W-:Y:S01]  /*6fa0*/  FFMA R203, R83, UR5, -R85 ;  /* 0x0000000553cb7c23 */ /* 0x000fe20008000855 */
[----:B------:R-:W-:Y:S01]  /*6fb0*/  FADD R83, R28, R69 ;  /* 0x000000451c537221 */ /* 0x000fe20000000000 */
[--C-:B------:R-:W-:Y:S01]  /*6fc0*/  FFMA R213, R79, UR5, -R85.reuse ;  /* 0x000000054fd57c23 */ /* 0x100fe20008000855 */
[----:B------:R-:W-:Y:S01]  /*6fd0*/  FFMA R215, R86, UR5, -R85 ;  /* 0x0000000556d77c23 */ /* 0x000fe20008000855 */
[----:B------:R-:W3:Y:S01]  /*6fe0*/  MUFU.EX2 R56, R56 ;  /* 0x0000003800387308 */ /* 0x000ee20000000800 */
[----:B-1----:R-:W-:Y:S01]  /*6ff0*/  @!P6 FMUL R61, R61, R61 ;  /* 0x0000003d3d3de220 */ /* 0x002fe20000400000 */
[----:B------:R-:W-:Y:S01]  /*7000*/  FSETP.GEU.AND P6, PT, R72, -126, PT ;  /* 0xc2fc00004800780b */ /* 0x000fe20003fce000 */
[----:B------:R-:W-:Y:S01]  /*7010*/  @!P5 FMUL R73, R73, 0.5 ;  /* 0x3f0000004949d820 */ /* 0x000fe20000400000 */
[----:B------:R-:W-:Y:S01]  /*7020*/  FADD R79, R29, R44 ;  /* 0x0000002c1d4f7221 */ /* 0x000fe20000000000 */
[----:B------:R-:W-:Y:S01]  /*7030*/  FADD R82, R24, R211 ;  /* 0x000000d318527221 */ /* 0x000fe20000000000 */
[----:B------:R-:W-:Y:S01]  /*7040*/  FADD R86, R209, R64 ;  /* 0x00000040d1567221 */ /* 0x000fe20000000000 */
[----:B------:R-:W-:Y:S01]  /*7050*/  FMUL R84, R84, UR5 ;  /* 0x0000000554547c20 */ /* 0x000fe20008400000 */
[----:B------:R1:W4:Y:S01]  /*7060*/  MUFU.EX2 R27, R26 ;  /* 0x0000001a001b7308 */ /* 0x0003220000000800 */
[----:B--2---:R-:W-:Y:S01]  /*7070*/  @!P3 FMUL R65, R65, R65 ;  /* 0x000000414141b220 */ /* 0x004fe20000400000 */
[----:B------:R-:W-:-:S02]  /*7080*/  FSETP.GEU.AND P3, PT, R34, -126, PT ;  /* 0xc2fc00002200780b */ /* 0x000fc40003f6e000 */
[----:B------:R-:W-:Y:S02]  /*7090*/  F2FP.F16.F32.PACK_AB R28, R28, R29 ;  /* 0x0000001d1c1c723e */ /* 0x000fe400000000ff */
[----:B------:R-:W-:Y:S01]  /*70a0*/  F2FP.F16.F32.PACK_AB R24, R24, R25 ;  /* 0x000000191818723e */ /* 0x000fe200000000ff */
[----:B------:R-:W-:Y:S01]  /*70b0*/  @!P6 FMUL R72, R72, 0.5 ;  /* 0x3f0000004848e820 */ /* 0x000fe20000400000 */
[----:B------:R-:W2:Y:S01]  /*70c0*/  MUFU.EX2 R30, R73 ;  /* 0x00000049001e7308 */ /* 0x000ea20000000800 */
[----:B---3--:R-:W-:Y:S01]  /*70d0*/  @!P2 FMUL R56, R56, R56 ;  /* 0x000000383838a220 */ /* 0x008fe20000400000 */
[----:B------:R-:W-:Y:S01]  /*70e0*/  FSETP.GEU.AND P2, PT, R31, -126, PT ;  /* 0xc2fc00001f00780b */ /* 0x000fe20003f4e000 */
[----:B-1----:R-:W-:Y:S01]  /*70f0*/  FADD R26, R25, R41 ;  /* 0x00000029191a7221 */ /* 0x002fe20000000000 */
[----:B------:R-:W-:-:S03]  /*7100*/  F2FP.F16.F32.PACK_AB R44, R69, R44 ;  /* 0x0000002c452c723e */ /* 0x000fc600000000ff */
[----:B------:R-:W-:Y:S01]  /*7110*/  @!P3 FMUL R34, R34, 0.5 ;  /* 0x3f0000002222b820 */ /* 0x000fe20000400000 */
[----:B------:R-:W1:Y:S01]  /*7120*/  MUFU.EX2 R72, R72 ;  /* 0x0000004800487308 */ /* 0x000e620000000800 */
[----:B----4-:R-:W-:Y:S01]  /*7130*/  @!P4 FMUL R27, R27, R27 ;  /* 0x0000001b1b1bc220 */ /* 0x010fe20000400000 */
[----:B------:R-:W-:-:S05]  /*7140*/  FSETP.GEU.AND P4, PT, R35, -126, PT ;  /* 0xc2fc00002300780b */ /* 0x000fca0003f8e000 */
[----:B------:R-:W-:Y:S01]  /*7150*/  @!P2 FMUL R31, R31, 0.5 ;  /* 0x3f0000001f1fa820 */ /* 0x000fe20000400000 */
[----:B------:R-:W3:Y:S01]  /*7160*/  MUFU.EX2 R34, R34 ;  /* 0x0000002200227308 */ /* 0x000ee20000000800 */
[----:B--2---:R-:W-:Y:S01]  /*7170*/  @!P5 FMUL R30, R30, R30 ;  /* 0x0000001e1e1ed220 */ /* 0x004fe20000400000 */
[----:B------:R-:W-:-:S04]  /*7180*/  FSETP.GEU.AND P5, PT, R38, -126, PT ;  /* 0xc2fc00002600780b */ /* 0x000fc80003fae000 */
[----:B------:R-:W-:Y:S01]  /*7190*/  F2FP.F16.F32.PACK_AB R25, R30, R27 ;  /* 0x0000001b1e19723e */ /* 0x000fe200000000ff */
        /* <DEDUP_REMOVED lines=9> */
[----:B------:R3:W5:Y:S01]  /*7230*/  MUFU.EX2 R31, R38 ;  /* 0x00000026001f7308 */ /* 0x0007620000000800 */
[----:B-1----:R-:W-:Y:S01]  /*7240*/  FFMA R35, R46, UR5, -R85 ;  /* 0x000000052e237c23 */ /* 0x002fe20008000855 */
[----:B--2---:R-:W-:Y:S01]  /*7250*/  @!P2 FMUL R77, R77, R77 ;  /* 0x0000004d4d4da220 */ /* 0x004fe20000400000 */
[----:B------:R-:W-:-:S04]  /*7260*/  FSETP.GEU.AND P2, PT, R42, -126, PT ;  /* 0xc2fc00002a00780b */ /* 0x000fc80003f4e000 */
[----:B------:R-:W-:Y:S01]  /*7270*/  @!P3 FMUL R43, R43, 0.5 ;  /* 0x3f0000002b2bb820 */ /* 0x000fe20000400000 */
[----:B------:R1:W2:Y:S01]  /*7280*/  MUFU.EX2 R76, R39 ;  /* 0x00000027004c7308 */ /* 0x0002a20000000800 */
[--C-:B---3--:R-:W-:Y:S01]  /*7290*/  FFMA R38, R50, UR5, -R85.reuse ;  /* 0x0000000532267c23 */ /* 0x108fe20008000855 */
[----:B----4-:R-:W-:Y:S01]  /*72a0*/  @!P4 FMUL R81, R81, R81 ;  /* 0x000000515151c220 */ /* 0x010fe20000400000 */
[----:B------:R-:W-:Y:S01]  /*72b0*/  FSETP.GEU.AND P4, PT, R35, -126, PT ;  /* 0xc2fc00002300780b */ /* 0x000fe20003f8e000 */
[--C-:B------:R-:W-:Y:S01]  /*72c0*/  FFMA R50, R74, UR5, -R85.reuse ;  /* 0x000000054a327c23 */ /* 0x100fe20008000855 */
[----:B------:R-:W-:Y:S01]  /*72d0*/  FFMA R74, R78, UR5, -R85 ;  /* 0x000000054e4a7c23 */ /* 0x000fe20008000855 */
[----:B------:R-:W-:Y:S01]  /*72e0*/  FADD R78, R37, R61 ;  /* 0x0000003d254e7221 */ /* 0x000fe20000000000 */
[----:B------:R-:W-:Y:S01]  /*72f0*/  F2FP.F16.F32.PACK_AB R29, R81, R34 ;  /* 0x00000022511d723e */ /* 0x000fe200000000ff */
[----:B------:R3:W4:Y:S01]  /*7300*/  MUFU.EX2 R46, R43 ;  /* 0x0000002b002e7308 */ /* 0x0007220000000800 */
[----:B-----5:R-:W-:Y:S01]  /*7310*/  @!P5 FMUL R31, R31, R31 ;  /* 0x0000001f1f1fd220 */ /* 0x020fe20000400000 */
[----:B------:R-:W-:Y:S01]  /*7320*/  FSETP.GEU.AND P5, PT, R47, -126, PT ;  /* 0xc2fc00002f00780b */ /* 0x000fe20003fae000 */
[--C-:B-1----:R-:W-:Y:S01]  /*7330*/  FFMA R39, R54, UR5, -R85.reuse ;  /* 0x0000000536277c23 */ /* 0x102fe20008000855 */
[----:B------:R-:W-:Y:S01]  /*7340*/  @!P2 FMUL R42, R42, 0.5 ;  /* 0x3f0000002a2aa820 */ /* 0x000fe20000400000 */
[--C-:B------:R-:W-:Y:S01]  /*7350*/  FFMA R54, R55, UR5, -R85.reuse ;  /* 0x0000000537367c23 */ /* 0x100fe20008000855 */
[--C-:B------:R-:W-:Y:S01]  /*7360*/  FFMA R55, R59, UR5, -R85.reuse ;  /* 0x000000053b377c23 */ /* 0x100fe20008000855 */
[--C-:B------:R-:W-:Y:S01]  /*7370*/  FFMA R59, R75, UR5, -R85.reuse ;  /* 0x000000054b3b7c23 */ /* 0x100fe20008000855 */
[----:B------:R-:W-:Y:S01]  /*7380*/  @!P4 FMUL R35, R35, 0.5 ;  /* 0x3f0000002323c820 */ /* 0x000fe20000400000 */
[----:B--2---:R-:W-:Y:S01]  /*7390*/  @!P6 FMUL R76, R76, R76 ;  /* 0x0000004c4c4ce220 */ /* 0x004fe20000400000 */
[----:B------:R-:W-:Y:S01]  /*73a0*/  FSETP.GEU.AND P6, PT, R38, -126, PT ;  /* 0xc2fc00002600780b */ /* 0x000fe20003fce000 */
[----:B------:R1:W2:Y:S01]  /*73b0*/  MUFU.EX2 R73, R42 ;  /* 0x0000002a00497308 */ /* 0x0002a20000000800 */
[--C-:B---3--:R-:W-:Y:S01]  /*73c0*/  FFMA R43, R62, UR5, -R85.reuse ;  /* 0x000000053e2b7c23 */ /* 0x108fe20008000855 */
[--C-:B------:R-:W-:Y:S01]  /*73d0*/  FFMA R62, R70, UR5, -R85.reuse ;  /* 0x00000005463e7c23 */ /* 0x100fe20008000855 */
[----:B------:R-:W-:Y:S01]  /*73e0*/  FADD R83, R83, R78 ;  /* 0x0000004e53537221 */ /* 0x000fe20000000000 */
[----:B------:R-:W-:Y:S01]  /*73f0*/  @!P5 FMUL R47, R47, 0.5 ;  /* 0x3f0000002f2fd820 */ /* 0x000fe20000400000 */
[----:B------:R-:W-:Y:S01]  /*7400*/  FADD R70, R204, R52 ;  /* 0x00000034cc467221 */ /* 0x000fe20000000000 */
[----:B----4-:R-:W-:Y:S01]  /*7410*/  @!P3 FMUL R46, R46, R46 ;  /* 0x0000002e2e2eb220 */ /* 0x010fe20000400000 */
[----:B------:R-:W-:Y:S01]  /*7420*/  FSETP.GEU.AND P3, PT, R39, -126, PT ;  /* 0xc2fc00002700780b */ /* 0x000fe20003f6e000 */
[----:B------:R-:W3:Y:S01]  /*7430*/  MUFU.EX2 R35, R35 ;  /* 0x0000002300237308 */ /* 0x000ee20000000800 */
[--C-:B-1----:R-:W-:Y:S01]  /*7440*/  FFMA R42, R58, UR5, -R85.reuse ;  /* 0x000000053a2a7c23 */ /* 0x102fe20008000855 */
[--C-:B------:R-:W-:Y:S01]  /*7450*/  FFMA R58, R63, UR5, -R85.reuse ;  /* 0x000000053f3a7c23 */ /* 0x100fe20008000855 */
[--C-:B------:R-:W-:Y:S01]  /*7460*/  FFMA R63, R66, UR5, -R85.reuse ;  /* 0x00000005423f7c23 */ /* 0x100fe20008000855 */
[----:B------:R-:W-:Y:S01]  /*7470*/  @!P6 FMUL R38, R38, 0.5 ;  /* 0x3f0000002626e820 */ /* 0x000fe20000400000 */
[--C-:B------:R-:W-:Y:S01]  /*7480*/  FFMA R66, R67, UR5, -R85.reuse ;  /* 0x0000000543427c23 */ /* 0x100fe20008000855 */
[----:B------:R-:W-:Y:S01]  /*7490*/  FFMA R67, R87, UR5, -R85 ;  /* 0x0000000557437c23 */ /* 0x000fe20008000855 */
[----:B------:R-:W-:Y:S01]  /*74a0*/  FADD R79, R79, R70 ;  /* 0x000000464f4f7221 */ /* 0x000fe20000000000 */
[----:B------:R1:W4:Y:S01]  /*74b0*/  MUFU.EX2 R80, R47 ;  /* 0x0000002f00507308 */ /* 0x0003220000000800 */
[----:B--2---:R-:W-:Y:S01]  /*74c0*/  @!P2 FMUL R73, R73, R73 ;  /* 0x000000494949a220 */ /* 0x004fe20000400000 */
[----:B------:R-:W-:Y:S01]  /*74d0*/  FSETP.GEU.AND P2, PT, R51, -126, PT ;  /* 0xc2fc00003300780b */ /* 0x000fe20003f4e000 */
[----:B------:R-:W-:Y:S01]  /*74e0*/  FADD R75, R33, R57 ;  /* 0x00000039214b7221 */ /* 0x000fe20000000000 */
[----:B------:R-:W-:Y:S01]  /*74f0*/  @!P3 FMUL R39, R39, 0.5 ;  /* 0x3f0000002727b820 */ /* 0x000fe20000400000 */
[----:B------:R-:W-:Y:S01]  /*7500*/  FADD R70, R206, R53 ;  /* 0x00000035ce467221 */ /* 0x000fe20000000000 */
[----:B------:R-:W-:Y:S01]  /*7510*/  FADD R87, R210, R68 ;  /* 0x00000044d2577221 */ /* 0x000fe20000000000 */
[----:B------:R-:W-:Y:S01]  /*7520*/  FADD R82, R82, R75 ;  /* 0x0000004b52527221 */ /* 0x000fe20000000000 */
[----:B------:R-:W2:Y:S01]  /*7530*/  MUFU.EX2 R38, R38 ;  /* 0x0000002600267308 */ /* 0x000ea20000000800 */
[----:B---3--:R-:W-:Y:S01]  /*7540*/  @!P4 FMUL R35, R35, R35 ;  /* 0x000000232323c220 */ /* 0x008fe20000400000 */
[----:B------:R-:W-:Y:S01]  /*7550*/  FSETP.GEU.AND P4, PT, R54, -126, PT ;  /* 0xc2fc00003600780b */ /* 0x000fe20003f8e000 */
[----:B-1----:R-:W-:Y:S01]  /*7560*/  FFMA R47, R71, UR5, -R85 ;  /* 0x00000005472f7c23 */ /* 0x002fe20008000855 */
[----:B------:R-:W-:Y:S01]  /*7570*/  FADD R71, R208, R48 ;  /* 0x00000030d0477221 */ /* 0x000fe20000000000 */
[----:B------:R-:W-:Y:S01]  /*7580*/  FADD R85, R212, R45 ;  /* 0x0000002dd4557221 */ /* 0x000fe20000000000 */
[----:B------:R-:W-:Y:S01]  /*7590*/  FADD R75, R207, R56 ;  /* 0x00000038cf4b7221 */ /* 0x000fe20000000000 */
[----:B------:R-:W-:Y:S01]  /*75a0*/  @!P2 FMUL R51, R51, 0.5 ;  /* 0x3f0000003333a820 */ /* 0x000fe20000400000 */
[----:B------:R-:W1:Y:S01]  /*75b0*/  MUFU.EX2 R39, R39 ;  /* 0x0000002700277308 */ /* 0x000e620000000800 */
[----:B----4-:R-:W-:Y:S01]  /*75c0*/  @!P5 FMUL R80, R80, R80 ;  /* 0x000000505050d220 */ /* 0x010fe20000400000 */
[----:B------:R-:W-:Y:S01]  /*75d0*/  FSETP.GEU.AND P5, PT, R42, -126, PT ;  /* 0xc2fc00002a00780b */ /* 0x000fe20003fae000 */
[----:B------:R-:W-:Y:S01]  /*75e0*/  FADD R26, R26, R71 ;  /* 0x000000471a1a7221 */ /* 0x000fe20000000000 */
[----:B------:R-:W-:Y:S01]  /*75f0*/  FADD R85, R85, R70 ;  /* 0x0000004655557221 */ /* 0x000fe20000000000 */
[----:B------:R-:W-:Y:S01]  /*7600*/  FADD R70, R32, R49 ;  /* 0x0000003120467221 */ /* 0x000fe20000000000 */
[----:B------:R-:W-:Y:S01]  /*7610*/  FADD R86, R86, R75 ;  /* 0x0000004b56567221 */ /* 0x000fe20000000000 */
[----:B------:R-:W-:Y:S01]  /*7620*/  @!P4 FMUL R54, R54, 0.5 ;  /* 0x3f0000003636c820 */ /* 0x000fe20000400000 */
[----:B------:R-:W3:Y:S01]  /*7630*/  MUFU.EX2 R51, R51 ;  /* 0x0000003300337308 */ /* 0x000ee20000000800 */
[----:B--2---:R-:W-:Y:S01]  /*7640*/  @!P6 FMUL R38, R38, R38 ;  /* 0x000000262626e220 */ /* 0x004fe20000400000 */
[----:B------:R-:W-:Y:S01]  /*7650*/  FSETP.GEU.AND P6, PT, R55, -126, PT ;  /* 0xc2fc00003700780b */ /* 0x000fe20003fce000 */
[----:B------:R-:W-:Y:S01]  /*7660*/  FADD R26, R26, R79 ;  /* 0x0000004f1a1a7221 */ /* 0x000fe20000000000 */
[----:B------:R-:W-:Y:S01]  /*7670*/  FADD R82, R82, R83 ;  /* 0x0000005352527221 */ /* 0x000fe20000000000 */
[----:B------:R-:W-:Y:S01]  /*7680*/  FADD R85, R85, R86 ;  /* 0x0000005655557221 */ /* 0x000fe20000000000 */
[----:B------:R-:W-:Y:S01]  /*7690*/  SHF.L.U32 R79, R22, 0x1f, RZ ;  /* 0x0000001f164f7819 */ /* 0x000fe200000006ff */
[----:B------:R-:W-:Y:S01]  /*76a0*/  @!P5 FMUL R42, R42, 0.5 ;  /* 0x3f0000002a2ad820 */ /* 0x000fe20000400000 */
[----:B------:R-:W2:Y:S01]  /*76b0*/  MUFU.EX2 R54, R54 ;  /* 0x0000003600367308 */ /* 0x000ea20000000800 */
[----:B-1----:R-:W-:Y:S01]  /*76c0*/  @!P3 FMUL R39, R39, R39 ;  /* 0x000000272727b220 */ /* 0x002fe20000400000 */
[----:B------:R-:W-:Y:S01]  /*76d0*/  FSETP.GEU.AND P3, PT, R58, -126, PT ;  /* 0xc2fc00003a00780b */ /* 0x000fe20003f6e000 */
[----:B------:R-:W-:Y:S01]  /*76e0*/  FADD R26, R26, R85 ;  /* 0x000000551a1a7221 */ /* 0x000fe20000000000 */
[----:B------:R-:W-:-:S02]  /*76f0*/  F2FP.F16.F32.PACK_AB R48, R57, R48 ;  /* 0x000000303930723e */ /* 0x000fc400000000ff */
[----:B------:R-:W-:Y:S01]  /*7700*/  F2FP.F16.F32.PACK_AB R52, R61, R52 ;  /* 0x000000343d34723e */ /* 0x000fe200000000ff */
        /* <DEDUP_REMOVED lines=11> */
[----:B------:R-:W-:-:S05]  /*77c0*/  FSETP.GEU.AND P5, PT, R66, -126, PT ;  /* 0xc2fc00004200780b */ /* 0x000fca0003fae000 */
        /* <DEDUP_REMOVED lines=27> */
[----:B------:R-:W-:-:S03]  /*7980*/  FSETP.GEU.AND P3, PT, R203, -126, PT ;  /* 0xc2fc0000cb00780b */ /* 0x000fc60003f6e000 */
[----:B------:R-:W-:Y:S02]  /*7990*/  FADD R216, R73, R50 ;  /* 0x0000003249d87221 */ /* 0x000fe40000000000 */
[----:B------:R-:W-:Y:S01]  /*79a0*/  @!P6 FMUL R214, R214, 0.5 ;  /* 0x3f000000d6d6e820 */ /* 0x000fe20000400000 */
[----:B------:R-:W3:Y:S01]  /*79b0*/  MUFU.EX2 R74, R74 ;  /* 0x0000004a004a7308 */ /* 0x000ee20000000800 */
[----:B--2---:R-:W-:Y:S01]  /*79c0*/  @!P2 FMUL R47, R47, R47 ;  /* 0x0000002f2f2fa220 */ /* 0x004fe20000400000 */
[----:B------:R-:W-:-:S05]  /*79d0*/  FSETP.GEU.AND P2, PT, R84, -126, PT ;  /* 0xc2fc00005400780b */ /* 0x000fca0003f4e000 */
[----:B------:R-:W-:Y:S01]  /*79e0*/  @!P3 FMUL R203, R203, 0.5 ;  /* 0x3f000000cbcbb820 */ /* 0x000fe20000400000 */
[----:B------:R2:W4:Y:S01]  /*79f0*/  MUFU.EX2 R71, R214 ;  /* 0x000000d600477308 */ /* 0x0005220000000800 */
[----:B-1----:R-:W-:Y:S01]  /*7a00*/  @!P4 FMUL R59, R59, R59 ;  /* 0x0000003b3b3bc220 */ /* 0x002fe20000400000 */
[----:B------:R-:W-:-:S03]  /*7a10*/  FSETP.GEU.AND P4, PT, R213, -126, PT ;  /* 0xc2fc0000d500780b */ /* 0x000fc60003f8e000 */
[----:B------:R-:W-:Y:S02]  /*7a20*/  FADD R218, R46, R59 ;  /* 0x0000003b2eda7221 */ /* 0x000fe40000000000 */
[----:B------:R-:W-:Y:S01]  /*7a30*/  @!P2 FMUL R84, R84, 0.5 ;  /* 0x3f0000005454a820 */ /* 0x000fe20000400000 */
[----:B------:R1:W5:Y:S01]  /*7a40*/  MUFU.EX2 R78, R203 ;  /* 0x000000cb004e7308 */ /* 0x0003620000000800 */
[----:B---3--:R-:W-:Y:S01]  /*7a50*/  @!P5 FMUL R74, R74, R74 ;  /* 0x0000004a4a4ad220 */ /* 0x008fe20000400000 */
[----:B------:R-:W-:Y:S01]  /*7a60*/  FSETP.GEU.AND P5, PT, R215, -126, PT ;  /* 0xc2fc0000d700780b */ /* 0x000fe20003fae000 */
[----:B--2---:R-:W-:-:S04]  /*7a70*/  FADD R214, R36, R60 ;  /* 0x0000003c24d67221 */ /* 0x004fc80000000000 */
[----:B------:R-:W-:Y:S01]  /*7a80*/  @!P4 FMUL R213, R213, 0.5 ;  /* 0x3f000000d5d5c820 */ /* 0x000fe20000400000 */
[----:B------:R-:W-:Y:S01]  /*7a90*/  FADD R87, R87, R214 ;  /* 0x000000d657577221 */ /* 0x000fe20000000000 */
[----:B----4-:R-:W-:Y:S01]  /*7aa0*/  @!P6 FMUL R71, R71, R71 ;  /* 0x000000474747e220 */ /* 0x010fe20000400000 */
[----:B------:R-:W-:Y:S01]  /*7ab0*/  FSETP.GEU.AND P6, PT, R67, -126, PT ;  /* 0xc2fc00004300780b */ /* 0x000fe20003fce000 */
[----:B-1----:R-:W-:Y:S01]  /*7ac0*/  FADD R203, R40, R65 ;  /* 0x0000004128cb7221 */ /* 0x002fe20000000000 */
[----:B------:R1:W2:Y:S01]  /*7ad0*/  MUFU.EX2 R75, R213 ;  /* 0x000000d5004b7308 */ /* 0x0002a20000000800 */
[----:B------:R-:W-:Y:S01]  /*7ae0*/  FADD R214, R34, R63 ;  /* 0x0000003f22d67221 */ /* 0x000fe20000000000 */
[----:B------:R-:W-:Y:S01]  /*7af0*/  FADD R217, R38, R71 ;  /* 0x0000004726d97221 */ /* 0x000fe20000000000 */
[----:B------:R-:W-:Y:S01]  /*7b00*/  @!P5 FMUL R215, R215, 0.5 ;  /* 0x3f000000d7d7d820 */ /* 0x000fe20000400000 */
[----:B------:R-:W-:Y:S01]  /*7b10*/  FADD R202, R70, R203 ;  /* 0x000000cb46ca7221 */ /* 0x000fe20000000000 */
[----:B-----5:R-:W-:Y:S01]  /*7b20*/  @!P3 FMUL R78, R78, R78 ;  /* 0x0000004e4e4eb220 */ /* 0x020fe20000400000 */
[----:B------:R-:W-:Y:S01]  /*7b30*/  FSETP.GEU.AND P3, PT, R205, -126, PT ;  /* 0xc2fc0000cd00780b */ /* 0x000fe20003f6e000 */
[----:B------:R-:W-:Y:S01]  /*7b40*/  FADD R203, R27, R42 ;  /* 0x0000002a1bcb7221 */ /* 0x000fe20000000000 */
[----:B------:R3:W4:Y:S01]  /*7b50*/  MUFU.EX2 R70, R215 ;  /* 0x000000d700467308 */ /* 0x0007220000000800 */
[----:B-1----:R-:W-:Y:S01]  /*7b60*/  FADD R213, R30, R55 ;  /* 0x000000371ed57221 */ /* 0x002fe20000000000 */
[----:B------:R-:W-:Y:S01]  /*7b70*/  FADD R214, R214, R217 ;  /* 0x000000d9d6d67221 */ /* 0x000fe20000000000 */
[----:B------:R-:W-:Y:S01]  /*7b80*/  @!P6 FMUL R67, R67, 0.5 ;  /* 0x3f0000004343e820 */ /* 0x000fe20000400000 */
[----:B------:R-:W-:Y:S01]  /*7b90*/  FADD R203, R203, R216 ;  /* 0x000000d8cbcb7221 */ /* 0x000fe20000000000 */
[----:B------:R-:W-:Y:S01]  /*7ba0*/  FADD R219, R213, R218 ;  /* 0x000000dad5db7221 */ /* 0x000fe20000000000 */
[----:B------:R-:W-:Y:S01]  /*7bb0*/  FADD R218, R51, R78 ;  /* 0x0000004e33da7221 */ /* 0x000fe20000000000 */
[----:B------:R-:W-:Y:S01]  /*7bc0*/  FADD R213, R72, R43 ;  /* 0x0000002b48d57221 */ /* 0x000fe20000000000 */
[----:B------:R-:W-:Y:S01]  /*7bd0*/  FADD R216, R35, R74 ;  /* 0x0000004a23d87221 */ /* 0x000fe20000000000 */
[----:B------:R-:W1:Y:S01]  /*7be0*/  MUFU.EX2 R67, R67 ;  /* 0x0000004300437308 */ /* 0x000e620000000800 */
[----:B---3--:R-:W-:Y:S01]  /*7bf0*/  FADD R215, R81, R66 ;  /* 0x0000004251d77221 */ /* 0x008fe20000000000 */
[----:B------:R-:W-:Y:S01]  /*7c00*/  @!P3 FMUL R205, R205, 0.5 ;  /* 0x3f000000cdcdb820 */ /* 0x000fe20000400000 */
[----:B--2---:R-:W-:Y:S01]  /*7c10*/  @!P4 FMUL R75, R75, R75 ;  /* 0x0000004b4b4bc220 */ /* 0x004fe20000400000 */
[----:B------:R-:W-:Y:S01]  /*7c20*/  FADD R221, R213, R216 ;  /* 0x000000d8d5dd7221 */ /* 0x000fe20000000000 */
[----:B------:R-:W-:Y:S01]  /*7c30*/  FADD R222, R215, R218 ;  /* 0x000000dad7de7221 */ /* 0x000fe20000000000 */
[----:B------:R-:W-:Y:S01]  /*7c40*/  FADD R215, R31, R62 ;  /* 0x0000003e1fd77221 */ /* 0x000fe20000000000 */
[----:B------:R-:W-:Y:S01]  /*7c50*/  FADD R213, R77, R58 ;  /* 0x0000003a4dd57221 */ /* 0x000fe20000000000 */
[----:B----4-:R-:W-:Y:S01]  /*7c60*/  @!P5 FMUL R70, R70, R70 ;  /* 0x000000464646d220 */ /* 0x010fe20000400000 */
[----:B------:R-:W2:Y:S01]  /*7c70*/  MUFU.EX2 R205, R205 ;  /* 0x000000cd00cd7308 */ /* 0x000ea20000000800 */
        /* <DEDUP_REMOVED lines=8> */
[----:B------:R-:W1:Y:S01]  /*7d00*/  MUFU.EX2 R84, R84 ;  /* 0x0000005400547308 */ /* 0x000e620000000800 */
[----:B------:R-:W-:Y:S01]  /*7d10*/  FADD R219, R219, R222 ;  /* 0x000000dedbdb7221 */ /* 0x000fe20000000000 */
[----:B------:R-:W-:Y:S01]  /*7d20*/  FADD R220, R221, R220 ;  /* 0x000000dcdddc7221 */ /* 0x000fe20000000000 */
[----:B------:R-:W-:Y:S01]  /*7d30*/  FADD R217, R54, R67 ;  /* 0x0000004336d97221 */ /* 0x000fe20000000000 */
[----:B------:R-:W-:Y:S01]  /*7d40*/  FADD R87, R82, R87 ;  /* 0x0000005752577221 */ /* 0x000fe20000000000 */
[----:B------:R-:W-:Y:S01]  /*7d50*/  F2FP.F16.F32.PACK_AB R34, R36, R206 ;  /* 0x000000ce2422723e */ /* 0x000fe200000000ff */
[----:B------:R-:W-:Y:S01]  /*7d60*/  FADD R203, R203, R220 ;  /* 0x000000dccbcb7221 */ /* 0x000fe20000000000 */
[----:B------:R-:W-:Y:S01]  /*7d70*/  FADD R216, R216, R217 ;  /* 0x000000d9d8d87221 */ /* 0x000fe20000000000 */
[----:B------:R-:W-:Y:S01]  /*7d80*/  F2FP.F16.F32.PACK_AB R30, R32, R209 ;  /* 0x000000d1201e723e */ /* 0x000fe200000000ff */
[----:B------:R-:W-:Y:S01]  /*7d90*/  FADD R26, R26, R87 ;  /* 0x000000571a1a7221 */ /* 0x000fe20000000000 */
[----:B------:R-:W-:Y:S01]  /*7da0*/  F2FP.F16.F32.PACK_AB R36, R37, R204 ;  /* 0x000000cc2524723e */ /* 0x000fe200000000ff */
[----:B------:R-:W-:Y:S01]  /*7db0*/  FADD R216, R213, R216 ;  /* 0x000000d8d5d87221 */ /* 0x000fe20000000000 */
[----:B--2---:R-:W-:Y:S01]  /*7dc0*/  @!P3 FMUL R205, R205, R205 ;  /* 0x000000cdcdcdb220 */ /* 0x004fe20000400000 */
[----:B------:R-:W-:-:S02]  /*7dd0*/  F2FP.F16.F32.PACK_AB R32, R33, R208 ;  /* 0x000000d02120723e */ /* 0x000fc400000000ff */
[----:B------:R-:W-:Y:S01]  /*7de0*/  FADD R216, R219, R216 ;  /* 0x000000d8dbd87221 */ /* 0x000fe20000000000 */
[----:B------:R-:W-:Y:S01]  /*7df0*/  F2FP.F16.F32.PACK_AB R37, R51, R38 ;  /* 0x000000263325723e */ /* 0x000fe200000000ff */
[----:B-1----:R-:W-:Y:S01]  /*7e00*/  @!P2 FMUL R84, R84, R84 ;  /* 0x000000545454a220 */ /* 0x002fe20000400000 */
[----:B------:R-:W-:Y:S01]  /*7e10*/  F2FP.F16.F32.PACK_AB R33, R46, R73 ;  /* 0x000000492e21723e */ /* 0x000fe200000000ff */
[----:B------:R-:W-:Y:S01]  /*7e20*/  FADD R203, R203, R216 ;  /* 0x000000d8cbcb7221 */ /* 0x000fe20000000000 */
[----:B------:R-:W-:Y:S01]  /*7e30*/  F2FP.F16.F32.PACK_AB R38, R40, R207 ;  /* 0x000000cf2826723e */ /* 0x000fe200000000ff */
[----:B------:R1:W2:Y:S01]  /*7e40*/  SYNCS.PHASECHK.TRANS64.TRYWAIT P2, [UR7+0x58400], R79 ;  /* 0x0584004fff0075a7 */ /* 0x0002a20008040147 */
[----:B------:R-:W-:Y:S01]  /*7e50*/  F2FP.F16.F32.PACK_AB R40, R211, R41 ;  /* 0x00000029d328723e */ /* 0x000fe200000000ff */
[----:B------:R-:W-:Y:S01]  /*7e60*/  FFMA R6, R205, R6, R26 ;  /* 0x00000006cd067223 */ /* 0x000fe2000000001a */
[----:B------:R-:W-:Y:S01]  /*7e70*/  F2FP.F16.F32.PACK_AB R46, R49, R64 ;  /* 0x00000040312e723e */ /* 0x000fe200000000ff */
[----:B------:R-:W-:Y:S01]  /*7e80*/  FFMA R5, R84, R5, R203 ;  /* 0x0000000554057223 */ /* 0x000fe200000000cb */
[----:B------:R-:W-:Y:S01]  /*7e90*/  F2FP.F16.F32.PACK_AB R41, R55, R42 ;  /* 0x0000002a3729723e */ /* 0x000fe200000000ff */
[-C--:B------:R-:W-:Y:S01]  /*7ea0*/  FMUL R184, R184, R205.reuse ;  /* 0x000000cdb8b87220 */ /* 0x080fe20000400000 */
[----:B------:R-:W-:Y:S01]  /*7eb0*/  F2FP.F16.F32.PACK_AB R49, R59, R50 ;  /* 0x000000323b31723e */ /* 0x000fe200000000ff */
[----:B------:R-:W-:Y:S01]  /*7ec0*/  FMUL R185, R185, R205 ;  /* 0x000000cdb9b97220 */ /* 0x000fe20000400000 */
[----:B------:R-:W-:Y:S01]  /*7ed0*/  F2FP.F16.F32.PACK_AB R39, R54, R39 ;  /* 0x000000273627723e */ /* 0x000fe200000000ff */
[----:B------:R-:W-:Y:S01]  /*7ee0*/  FMUL R188, R188, R205 ;  /* 0x000000cdbcbc7220 */ /* 0x000fe20000400000 */
[----:B------:R-:W-:Y:S01]  /*7ef0*/  F2FP.F16.F32.PACK_AB R42, R68, R45 ;  /* 0x0000002d442a723e */ /* 0x000fe200000000ff */
[----:B------:R-:W-:Y:S01]  /*7f00*/  FMUL R189, R189, R205 ;  /* 0x000000cdbdbd7220 */ /* 0x000fe20000400000 */
[----:B------:R-:W-:Y:S01]  /*7f10*/  F2FP.F16.F32.PACK_AB R50, R60, R53 ;  /* 0x000000353c32723e */ /* 0x000fe200000000ff */
[-C--:B------:R-:W-:Y:S01]  /*7f20*/  FMUL R192, R192, R205.reuse ;  /* 0x000000cdc0c07220 */ /* 0x080fe20000400000 */
        /* <DEDUP_REMOVED lines=116> */
[----:B------:R-:W-:Y:S01]  /*8670*/  F2FP.F16.F32.PACK_AB R54, R65, R56 ;  /* 0x000000384136723e */ /* 0x000fe200000000ff */
[----:B-12---:R-:W-:Y:S06]  /*8680*/  @!P0 BRA `(.L_x_29) ;  /* 0x0000000000048947 */ /* 0x006fec0003800000 */
[----:B------:R-:W-:Y:S01]  /*8690*/  BPT.TRAP 0x1 ;  /* 0x000000040000795c */ /* 0x000fe20000300000 */
.L_x_29:
[----:B------:R-:W-:Y:S05]  /*86a0*/  @P2 BRA `(.L_x_30) ;  /* 0x0000000000082947 */ /* 0x000fea0003800000 */
[----:B------:R-:W1:Y:S02]  /*86b0*/  SYNCS.PHASECHK.TRANS64.TRYWAIT P2, [UR7+0x58400], R79 ;  /* 0x0584004fff0075a7 */ /* 0x000e640008040147 */
[----:B-1----:R-:W-:Y:S05]  /*86c0*/  @!P2 BRA `(.L_x_31) ;  /* 0x000000b40004a947 */ /* 0x002fea0003800000 */
.L_x_30:
        /* <DEDUP_REMOVED lines=8> */
[----:B------:R-:W-:Y:S01]  /*8750*/  HGMMA.64x32x16.F32 R184, R24, gdesc[UR8].tnspB, R184, gsb0 ;  /* 0x4060000818b87df0 */ /* 0x000fe200080008b8 */
[----:B------:R-:W-:Y:S01]  /*8760*/  UMOV UR10, UR18 ;  /* 0x00000012000a7c82 */ /* 0x000fe20008000000 */
[----:B------:R-:W-:Y:S01]  /*8770*/  UMOV UR11, 0x80000020 ;  /* 0x80000020000b7882 */ /* 0x000fe20000000000 */
[----:B------:R-:W-:-:S02]  /*8780*/  UIADD3 UR15, UR7, 0x800, URZ ;  /* 0x00000800070f7890 */ /* 0x000fc4000fffe03f */
        /* <DEDUP_REMOVED lines=320> */
.L_x_32:
[----:B------:R-:W-:-:S04]  /*9b90*/  ULEA UR7, UR4, UR37, 0x3 ;  /* 0x0000002504077291 */ /* 0x000fc8000f8e183f */
[----:B------:R-:W-:-:S04]  /*9ba0*/  UIADD3 UR7, UR7, 0x58428, URZ ;  /* 0x0005842807077890 */ /* 0x000fc8000fffe03f */
[----:B------:R-:W-:-:S09]  /*9bb0*/  UPRMT UR7, URZ, 0x654, UR7 ;  /* 0x000006543f077896 */ /* 0x000fd20008000007 */
[----:B------:R-:W-:Y:S01]  /*9bc0*/  SYNCS.ARRIVE.TRANS64.RED.A1T0 RZ, [UR7], RZ ;  /* 0x000000ffffff79a7 */ /* 0x000fe20008100407 */
[----:B------:R-:W-:Y:S05]  /*9bd0*/  @P1 BRA `(.L_x_33) ;  /* 0x0000000000041947 */ /* 0x000fea0003800000 */
[----:B------:R-:W-:Y:S01]  /*9be0*/  BPT.TRAP 0x1 ;  /* 0x000000040000795c */ /* 0x000fe20000300000 */
.L_x_33:
[----:B------:R-:W-:-:S04]  /*9bf0*/  UIADD3 UR4, UR4, 0x1, URZ ;  /* 0x0000000104047890 */ /* 0x000fc8000fffe03f */
[----:B------:R-:W-:-:S04]  /*9c00*/  UISETP.NE.AND UP0, UPT, UR4, 0x5, UPT ;  /* 0x000000050400788c */ /* 0x000fc8000bf05270 */
[----:B------:R-:W-:Y:S01]  /*9c10*/  USEL UR7, UR4, URZ, UP0 ;  /* 0x0000003f04077287 */ /* 0x000fe20008000000 */
[----:B------:R-:W-:Y:S11]  /*9c20*/  @!P0 BRA `(.L_x_34) ;  /* 0x0000000000048947 */ /* 0x000ff60003800000 */
[----:B------:R-:W-:Y:S01]  /*9c30*/  BPT.TRAP 0x1 ;  /* 0x000000040000795c */ /* 0x000fe20000300000 */
.L_x_34:
[----:B------:R-:W-:-:S04]  /*9c40*/  ULEA UR4, UR7, UR37, 0x3 ;  /* 0x0000002507047291 */ /* 0x000fc8000f8e183f */
[----:B------:R-:W-:-:S04]  /*9c50*/  UIADD3 UR4, UR4, 0x58428, URZ ;  /* 0x0005842804047890 */ /* 0x000fc8000fffe03f */
[----:B------:R-:W-:-:S09]  /*9c60*/  UPRMT UR4, URZ, 0x654, UR4 ;  /* 0x000006543f047896 */ /* 0x000fd20008000004 */
[----:B------:R-:W-:Y:S01]  /*9c70*/  SYNCS.ARRIVE.TRANS64.RED.A1T0 RZ, [UR4], RZ ;  /* 0x000000ffffff79a7 */ /* 0x000fe20008100404 */
[----:B------:R-:W-:Y:S05]  /*9c80*/  @P1 BRA `(.L_x_35) ;  /* 0x0000000000041947 */ /* 0x000fea0003800000 */
[----:B------:R-:W-:Y:S01]  /*9c90*/  BPT.TRAP 0x1 ;  /* 0x000000040000795c */ /* 0x000fe20000300000 */
.L_x_35:
[----:B------:R-:W-:Y:S01]  /*9ca0*/  UIADD3 UR6, UR6, 0x1, URZ ;  /* 0x0000000106067890 */ /* 0x000fe2000fffe03f */
[C---:B------:R-:W-:Y:S01]  /*9cb0*/  ISETP.GT.AND P2, PT, R11.reuse, 0x2, PT ;  /* 0x000000020b00780c */ /* 0x040fe20003f44270 */
[----:B------:R-:W-:Y:S01]  /*9cc0*/  UIADD3 UR4, UR7, 0x1, URZ ;  /* 0x0000000107047890 */ /* 0x000fe2000fffe03f */
[----:B------:R-:W-:Y:S01]  /*9cd0*/  IADD3 R11, R11, -0x1, RZ ;  /* 0xffffffff0b0b7810 */ /* 0x000fe20007ffe0ff */
[----:B------:R-:W-:Y:S01]  /*9ce0*/  UISETP.NE.AND UP1, UPT, UR6, 0x5, UPT ;  /* 0x000000050600788c */ /* 0x000fe2000bf25270 */
[----:B------:R-:W-:Y:S01]  /*9cf0*/  IADD3 R4, R4, 0x80, RZ ;  /* 0x0000008004047810 */ /* 0x000fe20007ffe0ff */
[----:B------:R-:W-:Y:S01]  /*9d00*/  UISETP.NE.AND UP0, UPT, UR4, 0x5, UPT ;  /* 0x000000050400788c */ /* 0x000fe2000bf05270 */
[----:B------:R-:W-:Y:S01]  /*9d10*/  MOV R203, R7 ;  /* 0x0000000700cb7202 */ /* 0x000fe20000000f00 */
[----:B------:R-:W-:Y:S01]  /*9d20*/  USEL UR7, URZ, 0x1, UP1 ;  /* 0x000000013f077887 */ /* 0x000fe20008800000 */
[----:B------:R-:W-:Y:S01]  /*9d30*/  MOV R205, R10 ;  /* 0x0000000a00cd7202 */ /* 0x000fe20000000f00 */
[----:B------:R-:W-:-:S02]  /*9d40*/  USEL UR4, UR4, URZ, UP0 ;  /* 0x0000003f04047287 */ /* 0x000fc40008000000 */
[----:B------:R-:W-:Y:S02]  /*9d50*/  USEL UR36, UR6, URZ, UP1 ;  /* 0x0000003f06247287 */ /* 0x000fe40008800000 */
[----:B------:R-:W-:Y:S01]  /*9d60*/  LOP3.LUT R22, R22, UR7, RZ, 0x3c, !PT ;  /* 0x0000000716167c12 */ /* 0x000fe2000f8e3cff */
[----:B------:R-:W-:Y:S09]  /*9d70*/  @P2 BRA `(.L_x_36) ;  /* 0xffffffbc00182947 */ /* 0x000ff2000383ffff */
.L_x_25:
[----:B------:R-:W-:-:S13]  /*9d80*/  ISETP.GE.AND P2, PT, R11, 0x1, PT ;  /* 0x000000010b00780c */ /* 0x000fda0003f46270 */
[----:B------:R-:W-:Y:S05]  /*9d90*/  @!P2 BRA `(.L_x_37) ;  /* 0x0000004c001ca947 */ /* 0x000fea0003800000 */
[----:B------:R-:W-:Y:S01]  /*9da0*/  MOV R203, R7 ;  /* 0x0000000700cb7202 */ /* 0x000fe20000000f00 */
[----:B------:R-:W-:Y:S01]  /*9db0*/  ULDC UR7, c[0x0][0x28c] ;  /* 0x0000a30000077ab9 */ /* 0x000fe20000000800 */
[----:B------:R-:W-:Y:S01]  /*9dc0*/  MOV R202, R10 ;  /* 0x0000000a00ca7202 */ /* 0x000fe20000000f00 */
[----:B------:R-:W-:-:S06]  /*9dd0*/  ULDC UR5, c[0x0][0x604] ;  /* 0x0001810000057ab9 */ /* 0x000fcc0000000800 */
.L_x_48:
[----:B-1----:R-:W-:Y:S05]  /*9de0*/  @!P0 BRA `(.L_x_38) ;  /* 0x0000000000048947 */ /* 0x002fea0003800000 */
[----:B------:R-:W-:Y:S01]  /*9df0*/  BPT.TRAP 0x1 ;  /* 0x000000040000795c */ /* 0x000fe20000300000 */
.L_x_38:
[----:B------:R-:W-:Y:S01]  /*9e00*/  ULEA UR6, UR36, UR37, 0x3 ;  /* 0x0000002524067291 */ /* 0x000fe2000f8e183f */
[----:B------:R-:W-:-:S08]  /*9e10*/  SHF.L.U32 R7, R22, 0x1f, RZ ;  /* 0x0000001f16077819 */ /* 0x000fd000000006ff */
[----:B------:R-:W2:Y:S02]  /*9e20*/  SYNCS.PHASECHK.TRANS64.TRYWAIT P2, [UR6+0x58400], R7 ;  /* 0x05840007ff0075a7 */ /* 0x000ea40008040146 */
[----:B--2---:R-:W-:Y:S05]  /*9e30*/  @!P2 BRA `(.L_x_39) ;  /* 0x0000009c0040a947 */ /* 0x004fea0003800000 */
.L_x_136:
[----:B------:R-:W-:Y:S01]  /*9e40*/  R2UR UR52, R20 ;  /* 0x00000000143472ca */ /* 0x000fe200000e0000 */
[----:B------:R-:W-:Y:S01]  /*9e50*/  UIMAD UR6, UR36, 0xe00, UR39 ;  /* 0x00000e00240678a4 */ /* 0x000fe2000f8e0227 */
[----:B------:R-:W-:Y:S01]  /*9e60*/  R2UR UR53, R21 ;  /* 0x00000000153572ca */ /* 0x000fe200000e0000 */
[----:B-1----:R-:W-:Y:S01]  /*9e70*/  WARPGROUP.ARRIVE ;  /* 0x00000000000079c5 */ /* 0x002fe20000000000 */
        /* <DEDUP_REMOVED lines=48> */
[----:B------:R-:W-:Y:S01]  /*a180*/  USEL UR6, UR6, URZ, UP0 ;  /* 0x0000003f06067287 */ /* 0x000fe20008000000 */
[----:B------:R-:W-:Y:S02]  /*a190*/  WARPGROUP.DEPBAR.LE gsb0, 0x0 ;  /* 0x00008000000079c5 */ /* 0x000fe40000010000 */
[----:B------:R-:W-:-:S06]  /*a1a0*/  WARPGROUP.ARRIVE ;  /* 0x00000000000079c5 */ /* 0x000fcc0000000000 */
[----:B------:R-:W-:Y:S01]  /*a1b0*/  HGMMA.64x128x16.F32 R24, gdesc[UR8], R24, gsb0 ;  /* 0x01e00000081879f0 */ /* 0x000fe20008000818 */
[----:B------:R-:W-:-:S06]  /*a1c0*/  USEL UR10, URZ, 0x1, UP0 ;  /* 0x000000013f0a7887 */ /* 0x000fcc0008000000 */
        /* <DEDUP_REMOVED lines=31> */
.L_x_40:
[C---:B--2---:R-:W-:Y:S01]  /*a3c0*/  IADD3 R7, R4.reuse, 0x1, RZ ;  /* 0x0000000104077810 */ /* 0x044fe20007ffe0ff */
[----:B------:R-:W-:Y:S01]  /*a3d0*/  ULEA UR10, UR6, UR37, 0x3 ;  /* 0x00000025060a7291 */ /* 0x000fe2000f8e183f */
[C---:B------:R-:W-:Y:S02]  /*a3e0*/  IADD3 R10, R4.reuse, 0x8, RZ ;  /* 0x00000008040a7810 */ /* 0x040fe40007ffe0ff */
[----:B------:R-:W-:Y:S02]  /*a3f0*/  ISETP.GE.AND P3, PT, R7, UR7, PT ;  /* 0x0000000707007c0c */ /* 0x000fe4000bf66270 */
[----:B------:R-:W-:Y:S02]  /*a400*/  IADD3 R7, R4, 0x10, RZ ;  /* 0x0000001004077810 */ /* 0x000fe40007ffe0ff */
[----:B------:R-:W-:Y:S02]  /*a410*/  ISETP.GE.AND P2, PT, R10, UR7, PT ;  /* 0x000000070a007c0c */ /* 0x000fe4000bf46270 */
[----:B------:R-:W-:-:S02]  /*a420*/  ISETP.GE.AND P4, PT, R4, UR7, PT ;  /* 0x0000000704007c0c */ /* 0x000fc4000bf86270 */
[----:B------:R-:W-:Y:S02]  /*a430*/  IADD3 R10, R4, 0x11, RZ ;  /* 0x00000011040a7810 */ /* 0x000fe40007ffe0ff */
[----:B------:R-:W-:Y:S02]  /*a440*/  ISETP.GE.AND P6, PT, R7, UR7, PT ;  /* 0x0000000707007c0c */ /* 0x000fe4000bfc6270 */
[----:B------:R-:W-:Y:S02]  /*a450*/  FSEL R24, R24, -INF , !P4 ;  /* 0xff80000018187808 */ /* 0x000fe40006000000 */
[----:B------:R-:W-:Y:S02]  /*a460*/  FSEL R7, R26, -INF , !P4 ;  /* 0xff8000001a077808 */ /* 0x000fe40006000000 */
[----:B------:R-:W-:Y:S02]  /*a470*/  ISETP.GE.AND P4, PT, R10, UR7, PT ;  /* 0x000000070a007c0c */ /* 0x000fe4000bf86270 */
[----:B------:R-:W-:-:S02]  /*a480*/  IADD3 R206, R4, 0x9, RZ ;  /* 0x0000000904ce7810 */ /* 0x000fc40007ffe0ff */
[----:B------:R-:W-:Y:S02]  /*a490*/  IADD3 R10, R4, 0x18, RZ ;  /* 0x00000018040a7810 */ /* 0x000fe40007ffe0ff */
[----:B------:R-:W-:Y:S02]  /*a4a0*/  FSEL R25, R25, -INF , !P3 ;  /* 0xff80000019197808 */ /* 0x000fe40005800000 */
[----:B------:R-:W-:Y:S02]  /*a4b0*/  FSEL R27, R27, -INF , !P3 ;  /* 0xff8000001b1b7808 */ /* 0x000fe40005800000 */
[----:B------:R-:W-:Y:S02]  /*a4c0*/  ISETP.GE.AND P5, PT, R206, UR7, PT ;  /* 0x00000007ce007c0c */ /* 0x000fe4000bfa6270 */
[----:B------:R-:W-:Y:S02]  /*a4d0*/  ISETP.GE.AND P3, PT, R10, UR7, PT ;  /* 0x000000070a007c0c */ /* 0x000fe4000bf66270 */
[----:B------:R-:W-:-:S02]  /*a4e0*/  IADD3 R10, R4, 0x20, RZ ;  /* 0x00000020040a7810 */ /* 0x000fc40007ffe0ff */
[----:B------:R-:W-:Y:S02]  /*a4f0*/  FSEL R29, R29, -INF , !P5 ;  /* 0xff8000001d1d7808 */ /* 0x000fe40006800000 */
[----:B------:R-:W-:Y:S02]  /*a500*/  FSEL R31, R31, -INF , !P5 ;  /* 0xff8000001f1f7808 */ /* 0x000fe40006800000 */
[----:B------:R-:W-:Y:S02]  /*a510*/  ISETP.GE.AND P5, PT, R10, UR7, PT ;  /* 0x000000070a007c0c */ /* 0x000fe4000bfa6270 */
[----:B------:R-:W-:Y:S02]  /*a520*/  FMNMX R10, R7, R202, !PT ;  /* 0x000000ca070a7209 */ /* 0x000fe40007800000 */
[----:B------:R-:W-:Y:S02]  /*a530*/  FSEL R30, R30, -INF , !P2 ;  /* 0xff8000001e1e7808 */ /* 0x000fe40005000000 */
[----:B------:R-:W-:-:S02]  /*a540*/  FMNMX R207, R27, R10, !PT ;  /* 0x0000000a1bcf7209 */ /* 0x000fc40007800000 */
[----:B------:R-:W-:Y:S02]  /*a550*/  IADD3 R26, R4, 0x19, RZ ;  /* 0x00000019041a7810 */ /* 0x000fe40007ffe0ff */
[----:B------:R-:W-:Y:S02]  /*a560*/  FMNMX R10, R30, R207, !PT ;  /* 0x000000cf1e0a7209 */ /* 0x000fe40007800000 */
[----:B------:R-:W-:Y:S02]  /*a570*/  FSEL R28, R28, -INF , !P2 ;  /* 0xff8000001c1c7808 */ /* 0x000fe40005000000 */
[----:B------:R-:W-:Y:S02]  /*a580*/  ISETP.GE.AND P2, PT, R26, UR7, PT ;  /* 0x000000071a007c0c */ /* 0x000fe4000bf46270 */
[----:B------:R-:W-:Y:S02]  /*a590*/  IADD3 R26, R4, 0x21, RZ ;  /* 0x00000021041a7810 */ /* 0x000fe40007ffe0ff */
[----:B------:R-:W-:-:S02]  /*a5a0*/  FSEL R34, R34, -INF , !P6 ;  /* 0xff80000022227808 */ /* 0x000fc40007000000 */
[----:B------:R-:W-:Y:S02]  /*a5b0*/  FMNMX R207, R31, R10, !PT ;  /* 0x0000000a1fcf7209 */ /* 0x000fe40007800000 */
[----:B------:R-:W-:Y:S02]  /*a5c0*/  FSEL R32, R32, -INF , !P6 ;  /* 0xff80000020207808 */ /* 0x000fe40007000000 */
[----:B------:R-:W-:Y:S02]  /*a5d0*/  ISETP.GE.AND P6, PT, R26, UR7, PT ;  /* 0x000000071a007c0c */ /* 0x000fe4000bfc6270 */
[----:B------:R-:W-:Y:S02]  /*a5e0*/  IADD3 R26, R4, 0x28, RZ ;  /* 0x00000028041a7810 */ /* 0x000fe40007ffe0ff */
[----:B------:R-:W-:Y:S02]  /*a5f0*/  FSEL R35, R35, -INF , !P4 ;  /* 0xff80000023237808 */ /* 0x000fe40006000000 */
[----:B------:R-:W-:-:S02]  /*a600*/  FMNMX R10, R34, R207, !PT ;  /* 0x000000cf220a7209 */ /* 0x000fc40007800000 */
[----:B------:R-:W-:Y:S02]  /*a610*/  FSEL R33, R33, -INF , !P4 ;  /* 0xff80000021217808 */ /* 0x000fe40006000000 */
[----:B------:R-:W-:Y:S02]  /*a620*/  ISETP.GE.AND P4, PT, R26, UR7, PT ;  /* 0x000000071a007c0c */ /* 0x000fe4000bf86270 */
[----:B------:R-:W-:Y:S02]  /*a630*/  FSEL R38, R38, -INF , !P3 ;  /* 0xff80000026267808 */ /* 0x000fe40005800000 */
[----:B------:R-:W-:Y:S02]  /*a640*/  FMNMX R207, R35, R10, !PT ;  /* 0x0000000a23cf7209 */ /* 0x000fe40007800000 */
[----:B------:R-:W-:Y:S02]  /*a650*/  IADD3 R26, R4, 0x29, RZ ;  /* 0x00000029041a7810 */ /* 0x000fe40007ffe0ff */
[----:B------:R-:W-:-:S02]  /*a660*/  FSEL R36, R36, -INF , !P3 ;  /* 0xff80000024247808 */ /* 0x000fc40005800000 */
[----:B------:R-:W-:Y:S02]  /*a670*/  FSEL R39, R39, -INF , !P2 ;  /* 0xff80000027277808 */ /* 0x000fe40005000000 */
[----:B------:R-:W-:Y:S02]  /*a680*/  FMNMX R10, R38, R207, !PT ;  /* 0x000000cf260a7209 */ /* 0x000fe40007800000 */
[----:B------:R-:W-:Y:S02]  /*a690*/  ISETP.GE.AND P3, PT, R26, UR7, PT ;  /* 0x000000071a007c0c */ /* 0x000fe4000bf66270 */
[----:B------:R-:W-:Y:S02]  /*a6a0*/  IADD3 R26, R4, 0x30, RZ ;  /* 0x00000030041a7810 */ /* 0x000fe40007ffe0ff */
[----:B------:R-:W-:Y:S02]  /*a6b0*/  FSEL R42, R42, -INF , !P5 ;  /* 0xff8000002a2a7808 */ /* 0x000fe40006800000 */
[----:B------:R-:W-:-:S02]  /*a6c0*/  FMNMX R207, R39, R10, !PT ;  /* 0x0000000a27cf7209 */ /* 0x000fc40007800000 */
[----:B------:R-:W-:Y:S02]  /*a6d0*/  FSEL R37, R37, -INF , !P2 ;  /* 0xff80000025257808 */ /* 0x000fe40005000000 */
[----:B------:R-:W-:Y:S02]  /*a6e0*/  ISETP.GE.AND P2, PT, R26, UR7, PT ;  /* 0x000000071a007c0c */ /* 0x000fe4000bf46270 */
[----:B------:R-:W-:Y:S02]  /*a6f0*/  IADD3 R26, R4, 0x31, RZ ;  /* 0x00000031041a7810 */ /* 0x000fe40007ffe0ff */
[----:B------:R-:W-:Y:S02]  /*a700*/  FSEL R43, R43, -INF , !P6 ;  /* 0xff8000002b2b7808 */ /* 0x000fe40007000000 */
[----:B------:R-:W-:Y:S02]  /*a710*/  FMNMX R10, R42, R207, !PT ;  /* 0x000000cf2a0a7209 */ /* 0x000fe40007800000 */
[----:B------:R-:W-:-:S02]  /*a720*/  FSEL R40, R40, -INF , !P5 ;  /* 0xff80000028287808 */ /* 0x000fc40006800000 */
[----:B------:R-:W-:Y:S02]  /*a730*/  ISETP.GE.AND P5, PT, R26, UR7, PT ;  /* 0x000000071a007c0c */ /* 0x000fe4000bfa6270 */
[----:B------:R-:W-:Y:S02]  /*a740*/  IADD3 R26, R4, 0x38, RZ ;  /* 0x00000038041a7810 */ /* 0x000fe40007ffe0ff */
[----:B------:R-:W-:Y:S02]  /*a750*/  FSEL R46, R46, -INF , !P4 ;  /* 0xff8000002e2e7808 */ /* 0x000fe40006000000 */
[----:B------:R-:W-:Y:S02]  /*a760*/  FMNMX R207, R43, R10, !PT ;  /* 0x0000000a2bcf7209 */ /* 0x000fe40007800000 */
[----:B------:R-:W-:Y:S02]  /*a770*/  FSEL R41, R41, -INF , !P6 ;  /* 0xff80000029297808 */ /* 0x000fe40007000000 */
[----:B------:R-:W-:-:S02]  /*a780*/  ISETP.GE.AND P6, PT, R26, UR7, PT ;  /* 0x000000071a007c0c */ /* 0x000fc4000bfc6270 */
[----:B------:R-:W-:Y:S02]  /*a790*/  FSEL R47, R47, -INF , !P3 ;  /* 0xff8000002f2f7808 */ /* 0x000fe40005800000 */
[----:B------:R-:W-:Y:S02]  /*a7a0*/  FMNMX R10, R46, R207, !PT ;  /* 0x000000cf2e0a7209 */ /* 0x000fe40007800000 */
[----:B------:R-:W-:Y:S02]  /*a7b0*/  IADD3 R26, R4, 0x39, RZ ;  /* 0x00000039041a7810 */ /* 0x000fe40007ffe0ff */
[----:B------:R-:W-:Y:S02]  /*a7c0*/  FSEL R44, R44, -INF , !P4 ;  /* 0xff8000002c2c7808 */ /* 0x000fe40006000000 */
[----:B------:R-:W-:Y:S02]  /*a7d0*/  FSEL R50, R50, -INF , !P2 ;  /* 0xff80000032327808 */ /* 0x000fe40005000000 */
[----:B------:R-:W-:-:S02]  /*a7e0*/  FMNMX R207, R47, R10, !PT ;  /* 0x0000000a2fcf7209 */ /* 0x000fc40007800000 */
[----:B------:R-:W-:Y:S02]  /*a7f0*/  ISETP.GE.AND P4, PT, R26, UR7, PT ;  /* 0x000000071a007c0c */ /* 0x000fe4000bf86270 */
[----:B------:R-:W-:Y:S02]  /*a800*/  IADD3 R26, R4, 0x40, RZ ;  /* 0x00000040041a7810 */ /* 0x000fe40007ffe0ff */
[----:B------:R-:W-:Y:S02]  /*a810*/  FSEL R51, R51, -INF , !P5 ;  /* 0xff80000033337808 */ /* 0x000fe40006800000 */
[----:B------:R-:W-:Y:S02]  /*a820*/  FMNMX R10, R50, R207, !PT ;  /* 0x000000cf320a7209 */ /* 0x000fe40007800000 */
[----:B------:R-:W-:Y:S02]  /*a830*/  FSEL R45, R45, -INF , !P3 ;  /* 0xff8000002d2d7808 */ /* 0x000fe40005800000 */
[----:B------:R-:W-:-:S02]  /*a840*/  ISETP.GE.AND P3, PT, R26, UR7, PT ;  /* 0x000000071a007c0c */ /* 0x000fc4000bf66270 */
[----:B------:R-:W-:Y:S02]  /*a850*/  IADD3 R26, R4, 0x41, RZ ;  /* 0x00000041041a7810 */ /* 0x000fe40007ffe0ff */
[----:B------:R-:W-:Y:S02]  /*a860*/  FSEL R54, R54, -INF , !P6 ;  /* 0xff80000036367808 */ /* 0x000fe40007000000 */
[----:B------:R-:W-:Y:S02]  /*a870*/  FMNMX R207, R51, R10, !PT ;  /* 0x0000000a33cf7209 */ /* 0x000fe40007800000 */
[----:B------:R-:W-:Y:S02]  /*a880*/  FSEL R48, R48, -INF , !P2 ;  /* 0xff80000030307808 */ /* 0x000fe40005000000 */
[----:B------:R-:W-:Y:S02]  /*a890*/  ISETP.GE.AND P2, PT, R26, UR7, PT ;  /* 0x000000071a007c0c */ /* 0x000fe4000bf46270 */
[----:B------:R-:W-:-:S02]  /*a8a0*/  IADD3 R26, R4, 0x48, RZ ;  /* 0x00000048041a7810 */ /* 0x000fc40007ffe0ff */
[----:B------:R-:W-:Y:S02]  /*a8b0*/  FSEL R55, R55, -INF , !P4 ;  /* 0xff80000037377808 */ /* 0x000fe40006000000 */
[----:B------:R-:W-:Y:S02]  /*a8c0*/  FMNMX R10, R54, R207, !PT ;  /* 0x000000cf360a7209 */ /* 0x000fe40007800000 */
[----:B------:R-:W-:Y:S02]  /*a8d0*/  FSEL R49, R49, -INF , !P5 ;  /* 0xff80000031317808 */ /* 0x000fe40006800000 */
[----:B------:R-:W-:Y:S02]  /*a8e0*/  ISETP.GE.AND P5, PT, R26, UR7, PT ;  /* 0x000000071a007c0c */ /* 0x000fe4000bfa6270 */
[----:B------:R-:W-:Y:S02]  /*a8f0*/  FSEL R58, R58, -INF , !P3 ;  /* 0xff8000003a3a7808 */ /* 0x000fe40005800000 */
[----:B------:R-:W-:-:S02]  /*a900*/  FMNMX R207, R55, R10, !PT ;  /* 0x0000000a37cf7209 */ /* 0x000fc40007800000 */
[----:B------:R-:W-:Y:S02]  /*a910*/  IADD3 R26, R4, 0x49, RZ ;  /* 0x00000049041a7810 */ /* 0x000fe40007ffe0ff */
[----:B------:R-:W-:Y:S02]  /*a920*/  FSEL R52, R52, -INF , !P6 ;  /* 0xff80000034347808 */ /* 0x000fe40007000000 */
[----:B------:R-:W-:Y:S02]  /*a930*/  FSEL R59, R59, -INF , !P2 ;  /* 0xff8000003b3b7808 */ /* 0x000fe40005000000 */
[----:B------:R-:W-:Y:S02]  /*a940*/  FMNMX R10, R58, R207, !PT ;  /* 0x000000cf3a0a7209 */ /* 0x000fe40007800000 */
[----:B------:R-:W-:Y:S02]  /*a950*/  ISETP.GE.AND P6, PT, R26, UR7, PT ;  /* 0x000000071a007c0c */ /* 0x000fe4000bfc6270 */
[----:B------:R-:W-:-:S02]  /*a960*/  IADD3 R26, R4, 0x50, RZ ;  /* 0x00000050041a7810 */ /* 0x000fc40007ffe0ff */
[----:B------:R-:W-:Y:S02]  /*a970*/  FSEL R62, R62, -INF , !P5 ;  /* 0xff8000003e3e7808 */ /* 0x000fe40006800000 */
        /* <DEDUP_REMOVED lines=16> */
[----:B------:R-:W-:-:S02]  /*aa80*/  P2R R205, PR, RZ, 0x2 ;  /* 0x00000002ffcd7803 */ /* 0x000fc40000000000 */
[C---:B------:R-:W-:Y:S02]  /*aa90*/  IADD3 R26, R4.reuse, 0x61, RZ ;  /* 0x00000061041a7810 */ /* 0x040fe40007ffe0ff */
[----:B------:R-:W-:Y:S02]  /*aaa0*/  IADD3 R208, R4, 0x60, RZ ;  /* 0x0000006004d07810 */ /* 0x000fe40007ffe0ff */
[----:B------:R-:W-:Y:S02]  /*aab0*/  ISETP.GE.AND P1, PT, R206, UR7, PT ;  /* 0x00000007ce007c0c */ /* 0x000fe4000bf26270 */
[----:B------:R-:W-:Y:S02]  /*aac0*/  FSEL R70, R70, -INF , !P2 ;  /* 0xff80000046467808 */ /* 0x000fe40005000000 */
[----:B------:R-:W-:Y:S02]  /*aad0*/  FMNMX R207, R67, R10, !PT ;  /* 0x0000000a43cf7209 */ /* 0x000fe40007800000 */
[----:B------:R-:W-:-:S02]  /*aae0*/  P2R R204, PR, RZ, 0x1 ;  /* 0x00000001ffcc7803 */ /* 0x000fc40000000000 */
[----:B------:R-:W-:Y:S02]  /*aaf0*/  IADD3 R10, R4, 0x68, RZ ;  /* 0x00000068040a7810 */ /* 0x000fe40007ffe0ff */
[----:B------:R-:W-:Y:S02]  /*ab00*/  FSEL R60, R60, -INF , !P5 ;  /* 0xff8000003c3c7808 */ /* 0x000fe40006800000 */
[----:B------:R-:W-:Y:S02]  /*ab10*/  ISETP.GE.AND P0, PT, R26, UR7, PT ;  /* 0x000000071a007c0c */ /* 0x000fe4000bf06270 */
[----:B------:R-:W-:Y:S02]  /*ab20*/  ISETP.GE.AND P5, PT, R208, UR7, PT ;  /* 0x00000007d0007c0c */ /* 0x000fe4000bfa6270 */
        /* <DEDUP_REMOVED lines=12> */
[----:B------:R-:W-:Y:S02]  /*abf0*/  FMNMX R71, R75, R10, !PT ;  /* 0x0000000a4b477209 */ /* 0x000fe40007800000 */
[----:B------:R-:W-:-:S02]  /*ac00*/  FSEL R65, R65, -INF , !P3 ;  /* 0xff80000041417808 */ /* 0x000fc40005800000 */
[----:B------:R-:W-:Y:S02]  /*ac10*/  IADD3 R209, R4, 0x71, RZ ;  /* 0x0000007104d17810 */ /* 0x000fe40007ffe0ff */
[----:B------:R-:W-:Y:S02]  /*ac20*/  FSEL R79, R79, -INF , !P2 ;  /* 0xff8000004f4f7808 */ /* 0x000fe40005000000 */
[----:B------:R-:W-:Y:S02]  /*ac30*/  FMNMX R10, R78, R71, !PT ;  /* 0x000000474e0a7209 */ /* 0x000fe40007800000 */
[----:B------:R-:W-:Y:S02]  /*ac40*/  ISETP.GE.AND P3, PT, R207, UR7, PT ;  /* 0x00000007cf007c0c */ /* 0x000fe4000bf66270 */
[----:B------:R-:W-:Y:S02]  /*ac50*/  FSEL R64, R64, -INF , !P4 ;  /* 0xff80000040407808 */ /* 0x000fe40006000000 */
[----:B------:R-:W-:-:S02]  /*ac60*/  IADD3 R213, R4, 0x78, RZ ;  /* 0x0000007804d57810 */ /* 0x000fc40007ffe0ff */
[----:B------:R-:W-:Y:S02]  /*ac70*/  FSEL R82, R82, -INF , !P3 ;  /* 0xff80000052527808 */ /* 0x000fe40005800000 */
[----:B------:R-:W-:Y:S02]  /*ac80*/  FMNMX R71, R79, R10, !PT ;  /* 0x0000000a4f477209 */ /* 0x000fe40007800000 */
[----:B------:R-:W-:Y:S02]  /*ac90*/  ISETP.GE.AND P4, PT, R209, UR7, PT ;  /* 0x00000007d1007c0c */ /* 0x000fe4000bf86270 */
[----:B------:R-:W-:Y:S02]  /*aca0*/  IADD3 R214, R4, 0x79, RZ ;  /* 0x0000007904d67810 */ /* 0x000fe40007ffe0ff */
[----:B------:R-:W-:Y:S02]  /*acb0*/  FSEL R83, R83, -INF , !P4 ;  /* 0xff80000053537808 */ /* 0x000fe40006000000 */
[----:B------:R-:W-:-:S02]  /*acc0*/  FMNMX R10, R82, R71, !PT ;  /* 0x00000047520a7209 */ /* 0x000fc40007800000 */
[----:B------:R-:W-:Y:S02]  /*acd0*/  ISETP.GE.AND P5, PT, R213, UR7, PT ;  /* 0x00000007d5007c0c */ /* 0x000fe4000bfa6270 */
[----:B------:R-:W-:Y:S02]  /*ace0*/  FSEL R61, R61, -INF , !P6 ;  /* 0xff8000003d3d7808 */ /* 0x000fe40007000000 */
[----:B------:R-:W-:Y:S02]  /*acf0*/  FSEL R86, R86, -INF , !P5 ;  /* 0xff80000056567808 */ /* 0x000fe40006800000 */
[----:B------:R-:W-:Y:S02]  /*ad00*/  FMNMX R71, R83, R10, !PT ;  /* 0x0000000a53477209 */ /* 0x000fe40007800000 */
[----:B------:R-:W-:Y:S02]  /*ad10*/  ISETP.GE.AND P6, PT, R214, UR7, PT ;  /* 0x00000007d6007c0c */ /* 0x000fe4000bfc6270 */
[----:B------:R-:W-:-:S02]  /*ad20*/  FMNMX R10, R86, R71, !PT ;  /* 0x00000047560a7209 */ /* 0x000fc40007800000 */
[----:B------:R-:W-:Y:S02]  /*ad30*/  FSEL R87, R87, -INF , !P6 ;  /* 0xff80000057577808 */ /* 0x000fe40007000000 */
[----:B------:R-:W-:Y:S02]  /*ad40*/  P2R R212, PR, RZ, 0x1 ;  /* 0x00000001ffd47803 */ /* 0x000fe40000000000 */
[----:B------:R-:W-:Y:S02]  /*ad50*/  FMNMX R207, R87, R10, !PT ;  /* 0x0000000a57cf7209 */ /* 0x000fe40007800000 */
[----:B------:R-:W-:Y:S02]  /*ad60*/  ISETP.GE.AND P0, PT, R208, UR7, PT ;  /* 0x00000007d0007c0c */ /* 0x000fe4000bf06270 */
[----:B------:R-:W-:Y:S01]  /*ad70*/  P2R R210, PR, RZ, 0x4 ;  /* 0x00000004ffd27803 */ /* 0x000fe20000000000 */
[----:B------:R-:W1:Y:S01]  /*ad80*/  SHFL.BFLY PT, R10, R207, 0x1, 0x1f ;  /* 0x0c201f00cf0a7f89 */ /* 0x000e6200000e0000 */
[----:B------:R-:W-:-:S02]  /*ad90*/  P2R R211, PR, RZ, 0x2 ;  /* 0x00000002ffd37803 */ /* 0x000fc40000000000 */
[----:B------:R-:W-:Y:S02]  /*ada0*/  ISETP.GE.AND P1, PT, R206, UR7, PT ;  /* 0x00000007ce007c0c */ /* 0x000fe4000bf26270 */
[----:B------:R-:W-:Y:S02]  /*adb0*/  FSEL R72, R72, -INF , !P0 ;  /* 0xff80000048487808 */ /* 0x000fe40004000000 */
[----:B------:R-:W-:Y:S02]  /*adc0*/  ISETP.NE.AND P0, PT, R212, RZ, PT ;  /* 0x000000ffd400720c */ /* 0x000fe40003f05270 */
[----:B------:R-:W-:Y:S02]  /*add0*/  FSEL R69, R69, -INF , !P1 ;  /* 0xff80000045457808 */ /* 0x000fe40004800000 */
[----:B------:R-:W-:Y:S02]  /*ade0*/  ISETP.NE.AND P1, PT, R211, RZ, PT ;  /* 0x000000ffd300720c */ /* 0x000fe40003f25270 */
[----:B------:R-:W-:-:S02]  /*adf0*/  FSEL R73, R73, -INF , !P0 ;  /* 0xff80000049497808 */ /* 0x000fc40004000000 */
[----:B------:R-:W-:Y:S02]  /*ae00*/  ISETP.NE.AND P0, PT, R204, RZ, PT ;  /* 0x000000ffcc00720c */ /* 0x000fe40003f05270 */
[----:B------:R-:W-:Y:S02]  /*ae10*/  FSEL R76, R76, -INF , !P1 ;  /* 0xff8000004c4c7808 */ /* 0x000fe40004800000 */
[----:B------:R-:W-:Y:S02]  /*ae20*/  ISETP.NE.AND P1, PT, R205, RZ, PT ;  /* 0x000000ffcd00720c */ /* 0x000fe40003f25270 */
[----:B------:R-:W-:Y:S02]  /*ae30*/  FMNMX R206, R24, R203, !PT ;  /* 0x000000cb18ce7209 */ /* 0x000fe40007800000 */
[----:B------:R-:W-:Y:S02]  /*ae40*/  FSEL R80, R80, -INF , !P3 ;  /* 0xff80000050507808 */ /* 0x000fe40005800000 */
[----:B-1----:R-:W-:-:S02]  /*ae50*/  FMNMX R209, R207, R10, !PT ;  /* 0x0000000acfd17209 */ /* 0x002fc40007800000 */
[----:B------:R-:W-:Y:S02]  /*ae60*/  FSEL R81, R81, -INF , !P4 ;  /* 0xff80000051517808 */ /* 0x000fe40006000000 */
[----:B------:R-:W-:Y:S01]  /*ae70*/  FSEL R84, R84, -INF , !P5 ;  /* 0xff80000054547808 */ /* 0x000fe20006800000 */
[----:B------:R-:W1:Y:S02]  /*ae80*/  SHFL.BFLY PT, R10, R209, 0x2, 0x1f ;  /* 0x0c401f00d10a7f89 */ /* 0x000e6400000e0000 */
[----:B-1----:R-:W-:Y:S02]  /*ae90*/  FMNMX R10, R209, R10, !PT ;  /* 0x0000000ad10a7209 */ /* 0x002fe40007800000 */
[----:B------:R-:W-:Y:S02]  /*aea0*/  FSEL R209, R85, -INF , !P6 ;  /* 0xff80000055d17808 */ /* 0x000fe40007000000 */
[----:B------:R-:W-:-:S04]  /*aeb0*/  FSETP.NEU.AND P2, PT, R10, -INF , PT ;  /* 0xff8000000a00780b */ /* 0x000fc80003f4d000 */
[----:B------:R-:W-:Y:S02]  /*aec0*/  FSEL R71, R10, RZ, P2 ;  /* 0x000000ff0a477208 */ /* 0x000fe40001000000 */
[----:B------:R-:W-:-:S03]  /*aed0*/  ISETP.NE.AND P2, PT, R210, RZ, PT ;  /* 0x000000ffd200720c */ /* 0x000fc60003f45270 */
[----:B------:R-:W-:Y:S01]  /*aee0*/  FMUL R204, R71, UR5 ;  /* 0x0000000547cc7c20 */ /* 0x000fe20008400000 */
[----:B------:R-:W-:-:S03]  /*aef0*/  FSEL R77, R77, -INF , !P2 ;  /* 0xff8000004d4d7808 */ /* 0x000fc60005000000 */
[--C-:B------:R-:W-:Y:S01]  /*af00*/  FFMA R205, R7, UR5, -R204.reuse ;  /* 0x0000000507cd7c23 */ /* 0x100fe200080008cc */
[----:B------:R-:W-:Y:S01]  /*af10*/  FMNMX R7, R25, R206, !PT ;  /* 0x000000ce19077209 */ /* 0x000fe20007800000 */
[--C-:B------:R-:W-:Y:S01]  /*af20*/  FFMA R207, R27, UR5, -R204.reuse ;  /* 0x000000051bcf7c23 */ /* 0x100fe200080008cc */
        /* <DEDUP_REMOVED lines=19> */
[----:B------:R-:W1:Y:S01]  /*b060*/  MUFU.EX2 R27, R205 ;  /* 0x000000cd001b7308 */ /* 0x000e620000000800 */
[----:B------:R-:W-:Y:S01]  /*b070*/  FMNMX R30, R36, R7, !PT ;  /* 0x00000007241e7209 */ /* 0x000fe20007800000 */
[----:B------:R-:W-:Y:S01]  /*b080*/  @!P3 FMUL R207, R207, 0.5 ;  /* 0x3f000000cfcfb820 */ /* 0x000fe20000400000 */
[--C-:B------:R-:W-:Y:S01]  /*b090*/  FFMA R51, R51, UR5, -R204.reuse ;  /* 0x0000000533337c23 */ /* 0x100fe200080008cc */
[----:B------:R-:W-:Y:S01]  /*b0a0*/  @!P4 FMUL R212, R212, 0.5 ;  /* 0x3f000000d4d4c820 */ /* 0x000fe20000400000 */
[----:B------:R-:W-:Y:S01]  /*b0b0*/  FMNMX R7, R37, R30, !PT ;  /* 0x0000001e25077209 */ /* 0x000fe20007800000 */
[--C-:B------:R-:W-:Y:S01]  /*b0c0*/  FFMA R50, R50, UR5, -R204.reuse ;  /* 0x0000000532327c23 */ /* 0x100fe200080008cc */
[--C-:B------:R-:W-:Y:S01]  /*b0d0*/  FFMA R54, R54, UR5, -R204.reuse ;  /* 0x0000000536367c23 */ /* 0x100fe200080008cc */
[----:B------:R-:W2:Y:S01]  /*b0e0*/  MUFU.EX2 R30, R207 ;  /* 0x000000cf001e7308 */ /* 0x000ea20000000800 */
[----:B------:R-:W-:Y:S01]  /*b0f0*/  @!P5 FMUL R31, R31, 0.5 ;  /* 0x3f0000001f1fd820 */ /* 0x000fe20000400000 */
[----:B------:R-:W-:Y:S01]  /*b100*/  FMNMX R34, R40, R7, !PT ;  /* 0x0000000728227209 */ /* 0x000fe20007800000 */
[--C-:B------:R-:W-:Y:S01]  /*b110*/  FFMA R58, R58, UR5, -R204.reuse ;  /* 0x000000053a3a7c23 */ /* 0x100fe200080008cc */
[----:B------:R-:W-:Y:S01]  /*b120*/  @!P6 FMUL R211, R211, 0.5 ;  /* 0x3f000000d3d3e820 */ /* 0x000fe20000400000 */
[--C-:B------:R-:W-:Y:S01]  /*b130*/  FFMA R66, R66, UR5, -R204.reuse ;  /* 0x0000000542427c23 */ /* 0x100fe200080008cc */
[----:B------:R-:W-:Y:S01]  /*b140*/  FMNMX R7, R41, R34, !PT ;  /* 0x0000002229077209 */ /* 0x000fe20007800000 */
[--C-:B------:R-:W-:Y:S01]  /*b150*/  FFMA R59, R59, UR5, -R204.reuse ;  /* 0x000000053b3b7c23 */ /* 0x100fe200080008cc */
[----:B------:R-:W3:Y:S01]  /*b160*/  MUFU.EX2 R207, R31 ;  /* 0x0000001f00cf7308 */ /* 0x000ee20000000800 */
[----:B-1----:R-:W-:Y:S01]  /*b170*/  @!P2 FMUL R27, R27, R27 ;  /* 0x0000001b1b1ba220 */ /* 0x002fe20000400000 */
[----:B------:R-:W-:Y:S01]  /*b180*/  FSETP.GEU.AND P2, PT, R35, -126, PT ;  /* 0xc2fc00002300780b */ /* 0x000fe20003f4e000 */
[--C-:B------:R-:W-:Y:S01]  /*b190*/  FFMA R67, R67, UR5, -R204.reuse ;  /* 0x0000000543437c23 */ /* 0x100fe200080008cc */
[----:B------:R-:W-:Y:S01]  /*b1a0*/  FMNMX R34, R44, R7, !PT ;  /* 0x000000072c227209 */ /* 0x000fe20007800000 */
[--C-:B------:R-:W-:Y:S01]  /*b1b0*/  FFMA R74, R74, UR5, -R204.reuse ;  /* 0x000000054a4a7c23 */ /* 0x100fe200080008cc */
[----:B------:R-:W-:-:S02]  /*b1c0*/  FFMA R78, R78, UR5, -R204 ;  /* 0x000000054e4e7c23 */ /* 0x000fc400080008cc */
[----:B------:R-:W1:Y:S01]  /*b1d0*/  MUFU.EX2 R212, R212 ;  /* 0x000000d400d47308 */ /* 0x000e620000000800 */
[----:B--2---:R-:W-:Y:S01]  /*b1e0*/  @!P3 FMUL R30, R30, R30 ;  /* 0x0000001e1e1eb220 */ /* 0x004fe20000400000 */
[----:B------:R-:W-:Y:S02]  /*b1f0*/  FSETP.GEU.AND P3, PT, R38, -126, PT ;  /* 0xc2fc00002600780b */ /* 0x000fe40003f6e000 */
[----:B------:R-:W-:-:S03]  /*b200*/  FMNMX R7, R45, R34, !PT ;  /* 0x000000222d077209 */ /* 0x000fc60007800000 */
[----:B------:R-:W-:Y:S01]  /*b210*/  @!P2 FMUL R35, R35, 0.5 ;  /* 0x3f0000002323a820 */ /* 0x000fe20000400000 */
[----:B------:R-:W2:Y:S01]  /*b220*/  MUFU.EX2 R211, R211 ;  /* 0x000000d300d37308 */ /* 0x000ea20000000800 */
[----:B------:R-:W-:Y:S01]  /*b230*/  FMNMX R34, R48, R7, !PT ;  /* 0x0000000730227209 */ /* 0x000fe20007800000 */
[----:B---3--:R-:W-:Y:S01]  /*b240*/  @!P5 FMUL R207, R207, R207 ;  /* 0x000000cfcfcfd220 */ /* 0x008fe20000400000 */
[----:B------:R-:W-:Y:S02]  /*b250*/  FSETP.GEU.AND P5, PT, R42, -126, PT ;  /* 0xc2fc00002a00780b */ /* 0x000fe40003fae000 */
[----:B------:R-:W-:Y:S02]  /*b260*/  FMNMX R7, R49, R34, !PT ;  /* 0x0000002231077209 */ /* 0x000fe40007800000 */
[----:B------:R-:W-:Y:S01]  /*b270*/  @!P3 FMUL R38, R38, 0.5 ;  /* 0x3f0000002626b820 */ /* 0x000fe20000400000 */
[----:B------:R3:W4:Y:S01]  /*b280*/  MUFU.EX2 R214, R35 ;  /* 0x0000002300d67308 */ /* 0x0007220000000800 */
[----:B-1----:R-:W-:Y:S01]  /*b290*/  @!P4 FMUL R212, R212, R212 ;  /* 0x000000d4d4d4c220 */ /* 0x002fe20000400000 */
[----:B------:R-:W-:-:S02]  /*b2a0*/  FSETP.GEU.AND P4, PT, R39, -126, PT ;  /* 0xc2fc00002700780b */ /* 0x000fc40003f8e000 */
[----:B------:R-:W-:-:S04]  /*b2b0*/  FMNMX R34, R52, R7, !PT ;  /* 0x0000000734227209 */ /* 0x000fc80007800000 */
[----:B------:R-:W1:Y:S01]  /*b2c0*/  MUFU.EX2 R210, R38 ;  /* 0x0000002600d27308 */ /* 0x000e620000000800 */
[--C-:B---3--:R-:W-:Y:S01]  /*b2d0*/  FFMA R35, R47, UR5, -R204.reuse ;  /* 0x000000052f237c23 */ /* 0x108fe200080008cc */
[----:B------:R-:W-:Y:S01]  /*b2e0*/  FMNMX R7, R53, R34, !PT ;  /* 0x0000002235077209 */ /* 0x000fe20007800000 */
[----:B------:R-:W-:Y:S01]  /*b2f0*/  @!P5 FMUL R42, R42, 0.5 ;  /* 0x3f0000002a2ad820 */ /* 0x000fe20000400000 */
[----:B--2---:R-:W-:Y:S01]  /*b300*/  @!P6 FMUL R211, R211, R211 ;  /* 0x000000d3d3d3e220 */ /* 0x004fe20000400000 */
[----:B------:R-:W-:Y:S01]  /*b310*/  FSETP.GEU.AND P6, PT, R43, -126, PT ;  /* 0xc2fc00002b00780b */ /* 0x000fe20003fce000 */
[----:B------:R-:W-:Y:S01]  /*b320*/  FFMA R47, R63, UR5, -R204 ;  /* 0x000000053f2f7c23 */ /* 0x000fe200080008cc */
[----:B------:R-:W-:Y:S01]  /*b330*/  FMNMX R34, R56, R7, !PT ;  /* 0x0000000738227209 */ /* 0x000fe20007800000 */
[----:B------:R-:W-:Y:S01]  /*b340*/  @!P4 FMUL R39, R39, 0.5 ;  /* 0x3f0000002727c820 */ /* 0x000fe20000400000 */
[----:B----4-:R-:W-:Y:S01]  /*b350*/  @!P2 FMUL R214, R214, R214 ;  /* 0x000000d6d6d6a220 */ /* 0x010fe20000400000 */
[----:B------:R-:W-:Y:S01]  /*b360*/  FSETP.GEU.AND P2, PT, R46, -126, PT ;  /* 0xc2fc00002e00780b */ /* 0x000fe20003f4e000 */
[----:B------:R-:W2:Y:S01]  /*b370*/  MUFU.EX2 R205, R42 ;  /* 0x0000002a00cd7308 */ /* 0x000ea20000000800 */
[----:B------:R-:W-:-:S04]  /*b380*/  FMNMX R7, R57, R34, !PT ;  /* 0x0000002239077209 */ /* 0x000fc80007800000 */
[----:B------:R-:W-:Y:S01]  /*b390*/  FMNMX R34, R60, R7, !PT ;  /* 0x000000073c227209 */ /* 0x000fe20007800000 */
[----:B-1----:R-:W-:Y:S01]  /*b3a0*/  @!P3 FMUL R210, R210, R210 ;  /* 0x000000d2d2d2b220 */ /* 0x002fe20000400000 */
[----:B------:R-:W-:Y:S01]  /*b3b0*/  FSETP.GEU.AND P3, PT, R35, -126, PT ;  /* 0xc2fc00002300780b */ /* 0x000fe20003f6e000 */
[----:B------:R1:W3:Y:S01]  /*b3c0*/  MUFU.EX2 R31, R39 ;  /* 0x00000027001f7308 */ /* 0x0002e20000000800 */
[----:B------:R-:W-:Y:S01]  /*b3d0*/  FMNMX R7, R61, R34, !PT ;  /* 0x000000223d077209 */ /* 0x000fe20007800000 */
[----:B------:R-:W-:Y:S02]  /*b3e0*/  @!P6 FMUL R43, R43, 0.5 ;  /* 0x3f0000002b2be820 */ /* 0x000fe40000400000 */
[----:B------:R-:W-:Y:S01]  /*b3f0*/  @!P2 FMUL R46, R46, 0.5 ;  /* 0x3f0000002e2ea820 */ /* 0x000fe20000400000 */
[----:B------:R-:W-:-:S03]  /*b400*/  FMNMX R38, R64, R7, !PT ;  /* 0x0000000740267209 */ /* 0x000fc60007800000 */
[----:B------:R-:W4:Y:S01]  /*b410*/  MUFU.EX2 R208, R46 ;  /* 0x0000002e00d07308 */ /* 0x000f220000000800 */
[--C-:B-1----:R-:W-:Y:S01]  /*b420*/  FFMA R39, R55, UR5, -R204.reuse ;  /* 0x0000000537277c23 */ /* 0x102fe200080008cc */
[----:B------:R-:W-:Y:S01]  /*b430*/  FMNMX R7, R65, R38, !PT ;  /* 0x0000002641077209 */ /* 0x000fe20007800000 */
[----:B--2---:R-:W-:Y:S01]  /*b440*/  @!P5 FMUL R205, R205, R205 ;  /* 0x000000cdcdcdd220 */ /* 0x004fe20000400000 */
[----:B------:R-:W-:Y:S01]  /*b450*/  @!P3 FMUL R35, R35, 0.5 ;  /* 0x3f0000002323b820 */ /* 0x000fe20000400000 */
[----:B------:R-:W-:Y:S01]  /*b460*/  FSETP.GEU.AND P5, PT, R51, -126, PT ;  /* 0xc2fc00003300780b */ /* 0x000fe20003fae000 */
[----:B------:R-:W-:Y:S01]  /*b470*/  FFMA R55, R86, UR5, -R204 ;  /* 0x0000000556377c23 */ /* 0x000fe200080008cc */
[----:B------:R-:W-:Y:S01]  /*b480*/  FMNMX R38, R68, R7, !PT ;  /* 0x0000000744267209 */ /* 0x000fe20007800000 */
[----:B------:R1:W2:Y:S01]  /*b490*/  MUFU.EX2 R34, R43 ;  /* 0x0000002b00227308 */ /* 0x0002a20000000800 */
[----:B---3--:R-:W-:Y:S01]  /*b4a0*/  @!P4 FMUL R31, R31, R31 ;  /* 0x0000001f1f1fc220 */ /* 0x008fe20000400000 */
[----:B------:R-:W-:-:S02]  /*b4b0*/  FSETP.GEU.AND P4, PT, R50, -126, PT ;  /* 0xc2fc00003200780b */ /* 0x000fc40003f8e000 */
[----:B------:R-:W-:-:S04]  /*b4c0*/  FMNMX R7, R69, R38, !PT ;  /* 0x0000002645077209 */ /* 0x000fc80007800000 */
[----:B------:R-:W3:Y:S01]  /*b4d0*/  MUFU.EX2 R35, R35 ;  /* 0x0000002300237308 */ /* 0x000ee20000000800 */
[----:B----4-:R-:W-:Y:S01]  /*b4e0*/  @!P2 FMUL R208, R208, R208 ;  /* 0x000000d0d0d0a220 */ /* 0x010fe20000400000 */
[----:B------:R-:W-:Y:S01]  /*b4f0*/  FSETP.GEU.AND P2, PT, R39, -126, PT ;  /* 0xc2fc00002700780b */ /* 0x000fe20003f4e000 */
[----:B------:R-:W-:Y:S01]  /*b500*/  @!P5 FMUL R51, R51, 0.5 ;  /* 0x3f0000003333d820 */ /* 0x000fe20000400000 */
[----:B------:R-:W-:Y:S01]  /*b510*/  FMNMX R38, R72, R7, !PT ;  /* 0x0000000748267209 */ /* 0x000fe20007800000 */
[--C-:B-1----:R-:W-:Y:S01]  /*b520*/  FFMA R43, R62, UR5, -R204.reuse ;  /* 0x000000053e2b7c23 */ /* 0x102fe200080008cc */
[----:B------:R-:W-:Y:S01]  /*b530*/  FFMA R62, R79, UR5, -R204 ;  /* 0x000000054f3e7c23 */ /* 0x000fe200080008cc */
[----:B------:R-:W-:Y:S01]  /*b540*/  @!P4 FMUL R50, R50, 0.5 ;  /* 0x3f0000003232c820 */ /* 0x000fe20000400000 */
[----:B------:R-:W-:Y:S01]  /*b550*/  FMNMX R7, R73, R38, !PT ;  /* 0x0000002649077209 */ /* 0x000fe20007800000 */
[----:B--2---:R-:W-:Y:S01]  /*b560*/  @!P6 FMUL R34, R34, R34 ;  /* 0x000000222222e220 */ /* 0x004fe20000400000 */
[----:B------:R-:W-:Y:S01]  /*b570*/  FSETP.GEU.AND P6, PT, R54, -126, PT ;  /* 0xc2fc00003600780b */ /* 0x000fe20003fce000 */
[----:B------:R1:W2:Y:S01]  /*b580*/  MUFU.EX2 R38, R51 ;  /* 0x0000003300267308 */ /* 0x0002a20000000800 */
[----:B------:R-:W-:-:S03]  /*b590*/  FMNMX R42, R76, R7, !PT ;  /* 0x000000074c2a7209 */ /* 0x000fc60007800000 */
[----:B------:R-:W-:Y:S01]  /*b5a0*/  @!P2 FMUL R39, R39, 0.5 ;  /* 0x3f0000002727a820 */ /* 0x000fe20000400000 */
[----:B------:R-:W-:Y:S01]  /*b5b0*/  FMNMX R7, R77, R42, !PT ;  /* 0x0000002a4d077209 */ /* 0x000fe20007800000 */
[----:B---3--:R-:W-:Y:S01]  /*b5c0*/  @!P3 FMUL R35, R35, R35 ;  /* 0x000000232323b220 */ /* 0x008fe20000400000 */
[----:B------:R-:W-:Y:S01]  /*b5d0*/  FSETP.GEU.AND P3, PT, R58, -126, PT ;  /* 0xc2fc00003a00780b */ /* 0x000fe20003f6e000 */
[----:B------:R-:W3:Y:S01]  /*b5e0*/  MUFU.EX2 R85, R50 ;  /* 0x0000003200557308 */ /* 0x000ee20000000800 */
[----:B------:R-:W-:Y:S01]  /*b5f0*/  FMNMX R42, R80, R7, !PT ;  /* 0x00000007502a7209 */ /* 0x000fe20007800000 */
[----:B-1----:R-:W-:Y:S02]  /*b600*/  FFMA R51, R70, UR5, -R204 ;  /* 0x0000000546337c23 */ /* 0x002fe400080008cc */
[----:B------:R-:W-:Y:S01]  /*b610*/  @!P6 FMUL R54, R54, 0.5 ;  /* 0x3f0000003636e820 */ /* 0x000fe20000400000 */
[----:B------:R-:W-:-:S03]  /*b620*/  FMNMX R7, R81, R42, !PT ;  /* 0x0000002a51077209 */ /* 0x000fc60007800000 */
[----:B------:R-:W1:Y:S01]  /*b630*/  MUFU.EX2 R39, R39 ;  /* 0x0000002700277308 */ /* 0x000e620000000800 */
[----:B--2---:R-:W-:Y:S01]  /*b640*/  @!P5 FMUL R38, R38, R38 ;  /* 0x000000262626d220 */ /* 0x004fe20000400000 */
[----:B------:R-:W-:Y:S02]  /*b650*/  FSETP.GEU.AND P5, PT, R43, -126, PT ;  /* 0xc2fc00002b00780b */ /* 0x000fe40003fae000 */
[----:B------:R-:W-:Y:S01]  /*b660*/  @!P3 FMUL R58, R58, 0.5 ;  /* 0x3f0000003a3ab820 */ /* 0x000fe20000400000 */
[----:B------:R-:W-:-:S03]  /*b670*/  FMNMX R46, R84, R7, !PT ;  /* 0x00000007542e7209 */ /* 0x000fc60007800000 */
[----:B------:R2:W4:Y:S01]  /*b680*/  MUFU.EX2 R206, R54 ;  /* 0x0000003600ce7308 */ /* 0x0005220000000800 */
[----:B---3--:R-:W-:Y:S01]  /*b690*/  @!P4 FMUL R85, R85, R85 ;  /* 0x000000555555c220 */ /* 0x008fe20000400000 */
[----:B------:R-:W-:Y:S02]  /*b6a0*/  FSETP.GEU.AND P4, PT, R59, -126, PT ;  /* 0xc2fc00003b00780b */ /* 0x000fe40003f8e000 */
[----:B------:R-:W-:-:S03]  /*b6b0*/  FMNMX R7, R209, R46, !PT ;  /* 0x0000002ed1077209 */ /* 0x000fc60007800000 */
[----:B------:R-:W-:Y:S01]  /*b6c0*/  @!P5 FMUL R43, R43, 0.5 ;  /* 0x3f0000002b2bd820 */ /* 0x000fe20000400000 */
[----:B------:R3:W5:Y:S01]  /*b6d0*/  MUFU.EX2 R42, R58 ;  /* 0x0000003a002a7308 */ /* 0x0007620000000800 */
[----:B-1----:R-:W-:Y:S01]  /*b6e0*/  @!P2 FMUL R39, R39, R39 ;  /* 0x000000272727a220 */ /* 0x002fe20000400000 */
[----:B------:R-:W-:Y:S01]  /*b6f0*/  FSETP.GEU.AND P2, PT, R66, -126, PT ;  /* 0xc2fc00004200780b */ /* 0x000fe20003f4e000 */
[----:B------:R-:W1:Y:S01]  /*b700*/  SHFL.BFLY PT, R50, R7, 0x1, 0x1f ;  /* 0x0c201f0007327f89 */ /* 0x000e6200000e0000 */
[----:B--2---:R-:W-:-:S03]  /*b710*/  FFMA R54, R82, UR5, -R204 ;  /* 0x0000000552367c23 */ /* 0x004fc600080008cc */
[----:B------:R-:W-:Y:S01]  /*b720*/  @!P4 FMUL R59, R59, 0.5 ;  /* 0x3f0000003b3bc820 */ /* 0x000fe20000400000 */
[----:B------:R-:W2:Y:S01]  /*b730*/  MUFU.EX2 R43, R43 ;  /* 0x0000002b002b7308 */ /* 0x000ea20000000800 */
[----:B----4-:R-:W-:Y:S01]  /*b740*/  @!P6 FMUL R206, R206, R206 ;  /* 0x000000cececee220 */ /* 0x010fe20000400000 */
[----:B------:R-:W-:Y:S01]  /*b750*/  FSETP.GEU.AND P6, PT, R47, -126, PT ;  /* 0xc2fc00002f00780b */ /* 0x000fe20003fce000 */
[----:B---3--:R-:W-:-:S04]  /*b760*/  FFMA R58, R26, UR5, -R204 ;  /* 0x000000051a3a7c23 */ /* 0x008fc800080008cc */
[----:B------:R-:W-:Y:S01]  /*b770*/  @!P2 FMUL R66, R66, 0.5 ;  /* 0x3f0000004242a820 */ /* 0x000fe20000400000 */
[----:B------:R3:W4:Y:S01]  /*b780*/  MUFU.EX2 R63, R59 ;  /* 0x0000003b003f7308 */ /* 0x0007220000000800 */
[----:B-----5:R-:W-:Y:S01]  /*b790*/  @!P3 FMUL R42, R42, R42 ;  /* 0x0000002a2a2ab220 */ /* 0x020fe20000400000 */
[----:B------:R-:W-:-:S05]  /*b7a0*/  FSETP.GEU.AND P3, PT, R67, -126, PT ;  /* 0xc2fc00004300780b */ /* 0x000fca0003f6e000 */
[----:B------:R-:W-:Y:S01]  /*b7b0*/  @!P6 FMUL R47, R47, 0.5 ;  /* 0x3f0000002f2fe820 */ /* 0x000fe20000400000 */
[----:B------:R5:W5:Y:S01]  /*b7c0*/  MUFU.EX2 R46, R66 ;  /* 0x00000042002e7308 */ /* 0x000b620000000800 */
[--C-:B---3--:R-:W-:Y:S01]  /*b7d0*/  FFMA R59, R75, UR5, -R204.reuse ;  /* 0x000000054b3b7c23 */ /* 0x108fe200080008cc */
[----:B--2---:R-:W-:Y:S01]  /*b7e0*/  @!P5 FMUL R43, R43, R43 ;  /* 0x0000002b2b2bd220 */ /* 0x004fe20000400000 */
[----:B------:R-:W-:Y:S01]  /*b7f0*/  FSETP.GEU.AND P5, PT, R58, -126, PT ;  /* 0xc2fc00003a00780b */ /* 0x000fe20003fae000 */
[--C-:B------:R-:W-:Y:S01]  /*b800*/  FFMA R75, R83, UR5, -R204.reuse ;  /* 0x00000005534b7c23 */ /* 0x100fe200080008cc */
[----:B-1----:R-:W-:Y:S02]  /*b810*/  FMNMX R7, R7, R50, !PT ;  /* 0x0000003207077209 */ /* 0x002fe40007800000 */
[----:B------:R-:W-:Y:S01]  /*b820*/  @!P3 FMUL R67, R67, 0.5 ;  /* 0x3f0000004343b820 */ /* 0x000fe20000400000 */
[----:B------:R-:W1:Y:S01]  /*b830*/  MUFU.EX2 R70, R47 ;  /* 0x0000002f00467308 */ /* 0x000e620000000800 */
[----:B----4-:R-:W-:Y:S01]  /*b840*/  @!P4 FMUL R63, R63, R63 ;  /* 0x0000003f3f3fc220 */ /* 0x010fe20000400000 */
[----:B------:R-:W-:Y:S01]  /*b850*/  FSETP.GEU.AND P4, PT, R51, -126, PT ;  /* 0xc2fc00003300780b */ /* 0x000fe20003f8e000 */
[----:B------:R-:W2:Y:S01]  /*b860*/  SHFL.BFLY PT, R26, R7, 0x2, 0x1f ;  /* 0x0c401f00071a7f89 */ /* 0x000ea200000e0000 */
[----:B-----5:R-:W-:Y:S01]  /*b870*/  FFMA R66, R87, UR5, -R204 ;  /* 0x0000000557427c23 */ /* 0x020fe200080008cc */
[----:B------:R-:W-:-:S03]  /*b880*/  FADD R204, -R71, R202 ;  /* 0x000000ca47cc7221 */ /* 0x000fc60000000100 */
[----:B------:R-:W3:Y:S01]  /*b890*/  MUFU.EX2 R67, R67 ;  /* 0x0000004300437308 */ /* 0x000ee20000000800 */
[----:B------:R-:W-:Y:S01]  /*b8a0*/  @!P2 FMUL R46, R46, R46 ;  /* 0x0000002e2e2ea220 */ /* 0x000fe20000400000 */
[----:B------:R-:W-:Y:S01]  /*b8b0*/  FSETP.GEU.AND P2, PT, R59, -126, PT ;  /* 0xc2fc00003b00780b */ /* 0x000fe20003f4e000 */
[----:B------:R-:W-:Y:S01]  /*b8c0*/  @!P5 FMUL R58, R58, 0.5 ;  /* 0x3f0000003a3ad820 */ /* 0x000fe20000400000 */
[----:B------:R-:W-:-:S03]  /*b8d0*/  FMUL R223, R204, UR5 ;  /* 0x00000005ccdf7c20 */ /* 0x000fc60008400000 */
[----:B------:R-:W-:Y:S01]  /*b8e0*/  @!P4 FMUL R51, R51, 0.5 ;  /* 0x3f0000003333c820 */ /* 0x000fe20000400000 */
[----:B-1----:R-:W-:Y:S01]  /*b8f0*/  @!P6 FMUL R70, R70, R70 ;  /* 0x000000464646e220 */ /* 0x002fe20000400000 */
[----:B------:R-:W-:Y:S02]  /*b900*/  FSETP.GEU.AND P6, PT, R74, -126, PT ;  /* 0xc2fc00004a00780b */ /* 0x000fe40003fce000 */
[----:B------:R-:W1:Y:S04]  /*b910*/  MUFU.EX2 R47, R51 ;  /* 0x00000033002f7308 */ /* 0x000e680000000800 */
[----:B------:R-:W-:Y:S01]  /*b920*/  @!P2 FMUL R59, R59, 0.5 ;  /* 0x3f0000003b3ba820 */ /* 0x000fe20000400000 */
[----:B---3--:R-:W-:Y:S01]  /*b930*/  @!P3 FMUL R67, R67, R67 ;  /* 0x000000434343b220 */ /* 0x008fe20000400000 */
[----:B------:R-:W-:-:S02]  /*b940*/  FSETP.GEU.AND P3, PT, R78, -126, PT ;  /* 0xc2fc00004e00780b */ /* 0x000fc40003f6e000 */
[----:B------:R-:W3:Y:S01]  /*b950*/  MUFU.EX2 R58, R58 ;  /* 0x0000003a003a7308 */ /* 0x000ee20000000800 */
[----:B--2---:R-:W-:Y:S02]  /*b960*/  FMNMX R7, R7, R26, !PT ;  /* 0x0000001a07077209 */ /* 0x004fe40007800000 */
[----:B------:R-:W-:-:S05]  /*b970*/  @!P6 FMUL R74, R74, 0.5 ;  /* 0x3f0000004a4ae820 */ /* 0x000fca0000400000 */
[----:B------:R-:W2:Y:S01]  /*b980*/  MUFU.EX2 R59, R59 ;  /* 0x0000003b003b7308 */ /* 0x000ea20000000800 */
[----:B-1----:R-:W-:Y:S01]  /*b990*/  @!P4 FMUL R47, R47, R47 ;  /* 0x0000002f2f2fc220 */ /* 0x002fe20000400000 */
[----:B------:R-:W-:Y:S01]  /*b9a0*/  FSETP.GEU.AND P4, PT, R62, -126, PT ;  /* 0xc2fc00003e00780b */ /* 0x000fe20003f8e000 */
[----:B------:R-:W-:-:S05]  /*b9b0*/  @!P3 FMUL R78, R78, 0.5 ;  /* 0x3f0000004e4eb820 */ /* 0x000fca0000400000 */
        /* <DEDUP_REMOVED lines=16> */
[C---:B------:R-:W-:Y:S01]  /*bac0*/  FMUL R82, R86.reuse, UR5 ;  /* 0x0000000556527c20 */ /* 0x040fe20008400000 */
[----:B------:R-:W-:Y:S01]  /*bad0*/  FSETP.GEU.AND P6, PT, R55, -126, PT ;  /* 0xc2fc00003700780b */ /* 0x000fe20003fce000 */
[----:B------:R-:W-:Y:S01]  /*bae0*/  FADD R202, -R86, R203 ;  /* 0x000000cb56ca7221 */ /* 0x000fe20000000100 */
[----:B------:R-:W-:Y:S01]  /*baf0*/  FADD R86, R207, R70 ;  /* 0x00000046cf567221 */ /* 0x000fe20000000000 */
[--C-:B------:R-:W-:Y:S01]  /*bb00*/  FFMA R26, R28, UR5, -R82.reuse ;  /* 0x000000051c1a7c23 */ /* 0x100fe20008000852 */
[----:B------:R-:W3:Y:S01]  /*bb10*/  MUFU.EX2 R75, R75 ;  /* 0x0000004b004b7308 */ /* 0x000ee20000000800 */
[--C-:B------:R-:W-:Y:S01]  /*bb20*/  FFMA R24, R24, UR5, -R82.reuse ;  /* 0x0000000518187c23 */ /* 0x100fe20008000852 */
[--C-:B------:R-:W-:Y:S01]  /*bb30*/  FFMA R25, R25, UR5, -R82.reuse ;  /* 0x0000000519197c23 */ /* 0x100fe20008000852 */
[----:B--2---:R-:W-:Y:S01]  /*bb40*/  @!P4 FMUL R62, R62, R62 ;  /* 0x0000003e3e3ec220 */ /* 0x004fe20000400000 */
[--C-:B------:R-:W-:Y:S01]  /*bb50*/  FFMA R28, R32, UR5, -R82.reuse ;  /* 0x00000005201c7c23 */ /* 0x100fe20008000852 */
[--C-:B------:R-:W-:Y:S01]  /*bb60*/  FFMA R29, R29, UR5, -R82.reuse ;  /* 0x000000051d1d7c23 */ /* 0x100fe20008000852 */
[----:B------:R-:W-:Y:S01]  /*bb70*/  FSETP.GEU.AND P4, PT, R24, -126, PT ;  /* 0xc2fc00001800780b */ /* 0x000fe20003f8e000 */
        /* <DEDUP_REMOVED lines=8> */
[--C-:B------:R-:W-:Y:S01]  /*bc00*/  FFMA R41, R41, UR5, -R82.reuse ;  /* 0x0000000529297c23 */ /* 0x100fe20008000852 */
[--C-:B------:R-:W-:Y:S01]  /*bc10*/  FFMA R40, R40, UR5, -R82.reuse ;  /* 0x0000000528287c23 */ /* 0x100fe20008000852 */
[----:B---3--:R-:W-:Y:S01]  /*bc20*/  @!P2 FMUL R75, R75, R75 ;  /* 0x0000004b4b4ba220 */ /* 0x008fe20000400000 */
[----:B------:R-:W-:Y:S01]  /*bc30*/  FSETP.GEU.AND P2, PT, R26, -126, PT ;  /* 0xc2fc00001a00780b */ /* 0x000fe20003f4e000 */
[----:B------:R-:W-:Y:S01]  /*bc40*/  @!P4 FMUL R24, R24, 0.5 ;  /* 0x3f0000001818c820 */ /* 0x000fe20000400000 */
[--C-:B------:R-:W-:Y:S01]  /*bc50*/  FFMA R36, R48, UR5, -R82.reuse ;  /* 0x0000000530247c23 */ /* 0x100fe20008000852 */
[----:B------:R-:W2:Y:S01]  /*bc60*/  MUFU.EX2 R55, R55 ;  /* 0x0000003700377308 */ /* 0x000ea20000000800 */
[--C-:B------:R-:W-:Y:S01]  /*bc70*/  FFMA R44, R44, UR5, -R82.reuse ;  /* 0x000000052c2c7c23 */ /* 0x100fe20008000852 */
[----:B------:R-:W-:Y:S01]  /*bc80*/  @!P5 FMUL R25, R25, 0.5 ;  /* 0x3f0000001919d820 */ /* 0x000fe20000400000 */
[--C-:B------:R-:W-:Y:S01]  /*bc90*/  FFMA R45, R45, UR5, -R82.reuse ;  /* 0x000000052d2d7c23 */ /* 0x100fe20008000852 */
[--C-:B------:R-:W-:Y:S01]  /*bca0*/  FFMA R49, R49, UR5, -R82.reuse ;  /* 0x0000000531317c23 */ /* 0x100fe20008000852 */
[--C-:B------:R-:W-:Y:S01]  /*bcb0*/  FFMA R48, R72, UR5, -R82.reuse ;  /* 0x0000000548307c23 */ /* 0x100fe20008000852 */
[--C-:B------:R-:W-:Y:S01]  /*bcc0*/  FFMA R76, R76, UR5, -R82.reuse ;  /* 0x000000054c4c7c23 */ /* 0x100fe20008000852 */
[--C-:B------:R-:W-:Y:S01]  /*bcd0*/  FFMA R72, R81, UR5, -R82.reuse ;  /* 0x0000000551487c23 */ /* 0x100fe20008000852 */
[----:B------:R-:W3:Y:S01]  /*bce0*/  MUFU.EX2 R24, R24 ;  /* 0x0000001800187308 */ /* 0x000ee20000000800 */
[----:B-1----:R-:W-:Y:S01]  /*bcf0*/  @!P3 FMUL R66, R66, R66 ;  /* 0x000000424242b220 */ /* 0x002fe20000400000 */
[----:B------:R-:W-:Y:S01]  /*bd00*/  @!P2 FMUL R26, R26, 0.5 ;  /* 0x3f0000001a1aa820 */ /* 0x000fe20000400000 */
[----:B------:R-:W-:Y:S01]  /*bd10*/  FSETP.GEU.AND P3, PT, R28, -126, PT ;  /* 0xc2fc00001c00780b */ /* 0x000fe20003f6e000 */
[----:B------:R-:W-:Y:S01]  /*bd20*/  FFMA R213, R84, UR5, -R82 ;  /* 0x0000000554d57c23 */ /* 0x000fe20008000852 */
[----:B------:R-:W-:Y:S01]  /*bd30*/  FADD R81, R85, R54 ;  /* 0x0000003655517221 */ /* 0x000fe20000000000 */
[----:B------:R-:W-:Y:S01]  /*bd40*/  FADD R84, R210, R47 ;  /* 0x0000002fd2547221 */ /* 0x000fe20000000000 */
[----:B------:R-:W-:Y:S01]  /*bd50*/  FADD R203, R35, R62 ;  /* 0x0000003e23cb7221 */ /* 0x000fe20000000000 */
[----:B------:R-:W1:Y:S01]  /*bd60*/  MUFU.EX2 R26, R26 ;  /* 0x0000001a001a7308 */ /* 0x000e620000000800 */
[----:B--2---:R-:W-:Y:S01]  /*bd70*/  @!P6 FMUL R55, R55, R55 ;  /* 0x000000373737e220 */ /* 0x004fe20000400000 */
[----:B------:R-:W-:Y:S01]  /*bd80*/  FSETP.GEU.AND P6, PT, R29, -126, PT ;  /* 0xc2fc00001d00780b */ /* 0x000fe20003fce000 */
[----:B------:R-:W-:Y:S01]  /*bd90*/  FADD R216, R39, R66 ;  /* 0x0000004227d87221 */ /* 0x000fe20000000000 */
[----:B------:R-:W-:Y:S01]  /*bda0*/  FADD R86, R86, R203 ;  /* 0x000000cb56567221 */ /* 0x000fe20000000000 */
[----:B------:R-:W-:-:S02]  /*bdb0*/  F2FP.F16.F32.PACK_AB R35, R35, R208 ;  /* 0x000000d02323723e */ /* 0x000fc400000000ff */
[----:B------:R-:W-:Y:S01]  /*bdc0*/  F2FP.F16.F32.PACK_AB R39, R39, R206 ;  /* 0x000000ce2727723e */ /* 0x000fe200000000ff */
[----:B------:R2:W4:Y:S01]  /*bdd0*/  MUFU.EX2 R79, R25 ;  /* 0x00000019004f7308 */ /* 0x0005220000000800 */
[----:B------:R-:W-:Y:S01]  /*bde0*/  @!P3 FMUL R28, R28, 0.5 ;  /* 0x3f0000001c1cb820 */ /* 0x000fe20000400000 */
[----:B---3--:R-:W-:Y:S01]  /*bdf0*/  @!P4 FMUL R24, R24, R24 ;  /* 0x000000181818c220 */ /* 0x008fe20000400000 */
[----:B------:R-:W-:Y:S02]  /*be00*/  FSETP.GEU.AND P4, PT, R78, -126, PT ;  /* 0xc2fc00004e00780b */ /* 0x000fe40003f8e000 */
[----:B------:R-:W-:Y:S02]  /*be10*/  F2FP.F16.F32.PACK_AB R47, R58, R47 ;  /* 0x0000002f3a2f723e */ /* 0x000fe400000000ff */
[----:B------:R-:W-:Y:S01]  /*be20*/  @!P6 FMUL R29, R29, 0.5 ;  /* 0x3f0000001d1de820 */ /* 0x000fe20000400000 */
[----:B------:R-:W3:Y:S01]  /*be30*/  MUFU.EX2 R28, R28 ;  /* 0x0000001c001c7308 */ /* 0x000ee20000000800 */
[----:B-1----:R-:W-:Y:S01]  /*be40*/  @!P2 FMUL R26, R26, R26 ;  /* 0x0000001a1a1aa220 */ /* 0x002fe20000400000 */
[----:B------:R-:W-:Y:S01]  /*be50*/  FSETP.GEU.AND P2, PT, R74, -126, PT ;  /* 0xc2fc00004a00780b */ /* 0x000fe20003f4e000 */
[----:B--2---:R-:W-:-:S05]  /*be60*/  FFMA R25, R53, UR5, -R82 ;  /* 0x0000000535197c23 */ /* 0x004fca0008000852 */
[----:B------:R1:W2:Y:S01]  /*be70*/  MUFU.EX2 R33, R29 ;  /* 0x0000001d00217308 */ /* 0x0002a20000000800 */
[----:B----4-:R-:W-:Y:S01]  /*be80*/  @!P5 FMUL R79, R79, R79 ;  /* 0x0000004f4f4fd220 */ /* 0x010fe20000400000 */
[----:B------:R-:W-:Y:S01]  /*be90*/  FSETP.GEU.AND P5, PT, R32, -126, PT ;  /* 0xc2fc00002000780b */ /* 0x000fe20003fae000 */
[----:B------:R-:W-:-:S04]  /*bea0*/  @!P4 FMUL R78, R78, 0.5 ;  /* 0x3f0000004e4ec820 */ /* 0x000fc80000400000 */
[----:B------:R-:W-:Y:S01]  /*beb0*/  @!P2 FMUL R74, R74, 0.5 ;  /* 0x3f0000004a4aa820 */ /* 0x000fe20000400000 */
[----:B------:R-:W4:Y:S01]  /*bec0*/  MUFU.EX2 R37, R78 ;  /* 0x0000004e00257308 */ /* 0x000f220000000800 */
[----:B---3--:R-:W-:Y:S01]  /*bed0*/  @!P3 FMUL R28, R28, R28 ;  /* 0x0000001c1c1cb220 */ /* 0x008fe20000400000 */
[----:B------:R-:W-:Y:S01]  /*bee0*/  FSETP.GEU.AND P3, PT, R41, -126, PT ;  /* 0xc2fc00002900780b */ /* 0x000fe20003f6e000 */
[----:B-1----:R-:W-:-:S04]  /*bef0*/  FADD R29, R214, R67 ;  /* 0x00000043d61d7221 */ /* 0x002fc80000000000 */
[----:B------:R-:W-:Y:S01]  /*bf00*/  @!P5 FMUL R32, R32, 0.5 ;  /* 0x3f0000002020d820 */ /* 0x000fe20000400000 */
[----:B------:R-:W1:Y:S01]  /*bf10*/  MUFU.EX2 R74, R74 ;  /* 0x0000004a004a7308 */ /* 0x000e620000000800 */
[----:B--2---:R-:W-:Y:S01]  /*bf20*/  @!P6 FMUL R33, R33, R33 ;  /* 0x000000212121e220 */ /* 0x004fe20000400000 */
[----:B------:R-:W-:-:S05]  /*bf30*/  FSETP.GEU.AND P6, PT, R40, -126, PT ;  /* 0xc2fc00002800780b */ /* 0x000fca0003fce000 */
[----:B------:R-:W-:Y:S01]  /*bf40*/  @!P3 FMUL R41, R41, 0.5 ;  /* 0x3f0000002929b820 */ /* 0x000fe20000400000 */
[----:B------:R-:W2:Y:S01]  /*bf50*/  MUFU.EX2 R32, R32 ;  /* 0x0000002000207308 */ /* 0x000ea20000000800 */
[----:B----4-:R-:W-:Y:S01]  /*bf60*/  @!P4 FMUL R37, R37, R37 ;  /* 0x000000252525c220 */ /* 0x010fe20000400000 */
[----:B------:R-:W-:-:S05]  /*bf70*/  FSETP.GEU.AND P4, PT, R44, -126, PT ;  /* 0xc2fc00002c00780b */ /* 0x000fca0003f8e000 */
[----:B------:R-:W-:Y:S01]  /*bf80*/  @!P6 FMUL R40, R40, 0.5 ;  /* 0x3f0000002828e820 */ /* 0x000fe20000400000 */
[----:B------:R3:W4:Y:S01]  /*bf90*/  MUFU.EX2 R78, R41 ;  /* 0x00000029004e7308 */ /* 0x0007220000000800 */
[----:B-1----:R-:W-:Y:S01]  /*bfa0*/  @!P2 FMUL R74, R74, R74 ;  /* 0x0000004a4a4aa220 */ /* 0x002fe20000400000 */
[----:B------:R-:W-:-:S05]  /*bfb0*/  FSETP.GEU.AND P2, PT, R36, -126, PT ;  /* 0xc2fc00002400780b */ /* 0x000fca0003f4e000 */
[----:B------:R-:W-:Y:S01]  /*bfc0*/  @!P4 FMUL R44, R44, 0.5 ;  /* 0x3f0000002c2cc820 */ /* 0x000fe20000400000 */
[----:B------:R1:W5:Y:S01]  /*bfd0*/  MUFU.EX2 R83, R40 ;  /* 0x0000002800537308 */ /* 0x0003620000000800 */
[----:B--2---:R-:W-:Y:S01]  /*bfe0*/  @!P5 FMUL R32, R32, R32 ;  /* 0x000000202020d220 */ /* 0x004fe20000400000 */
[----:B------:R-:W-:Y:S01]  /*bff0*/  FSETP.GEU.AND P5, PT, R45, -126, PT ;  /* 0xc2fc00002d00780b */ /* 0x000fe20003fae000 */
[--C-:B---3--:R-:W-:Y:S01]  /*c000*/  FFMA R41, R56, UR5, -R82.reuse ;  /* 0x0000000538297c23 */ /* 0x108fe20008000852 */
[--C-:B------:R-:W-:Y:S01]  /*c010*/  FFMA R56, R61, UR5, -R82.reuse ;  /* 0x000000053d387c23 */ /* 0x100fe20008000852 */
[--C-:B------:R-:W-:Y:S01]  /*c020*/  FFMA R61, R73, UR5, -R82.reuse ;  /* 0x00000005493d7c23 */ /* 0x100fe20008000852 */
[--C-:B------:R-:W-:Y:S01]  /*c030*/  FFMA R73, R80, UR5, -R82.reuse ;  /* 0x0000000550497c23 */ /* 0x100fe20008000852 */
[----:B------:R-:W-:Y:S01]  /*c040*/  @!P2 FMUL R36, R36, 0.5 ;  /* 0x3f0000002424a820 */ /* 0x000fe20000400000 */
[----:B------:R-:W2:Y:S01]  /*c050*/  MUFU.EX2 R44, R44 ;  /* 0x0000002c002c7308 */ /* 0x000ea20000000800 */
[--C-:B-1----:R-:W-:Y:S01]  /*c060*/  FFMA R40, R52, UR5, -R82.reuse ;  /* 0x0000000534287c23 */ /* 0x102fe20008000852 */
[----:B----4-:R-:W-:Y:S01]  /*c070*/  @!P3 FMUL R78, R78, R78 ;  /* 0x0000004e4e4eb220 */ /* 0x010fe20000400000 */
[----:B------:R-:W-:Y:S01]  /*c080*/  FFMA R52, R57, UR5, -R82 ;  /* 0x0000000539347c23 */ /* 0x000fe20008000852 */
[----:B------:R-:W-:-:S02]  /*c090*/  FADD R80, R205, R50 ;  /* 0x00000032cd507221 */ /* 0x000fc40000000000 */
[----:B------:R-:W-:Y:S01]  /*c0a0*/  FSETP.GEU.AND P3, PT, R40, -126, PT ;  /* 0xc2fc00002800780b */ /* 0x000fe20003f6e000 */
[----:B------:R-:W-:Y:S01]  /*c0b0*/  @!P5 FMUL R45, R45, 0.5 ;  /* 0x3f0000002d2dd820 */ /* 0x000fe20000400000 */
[----:B------:R-:W1:Y:S01]  /*c0c0*/  MUFU.EX2 R36, R36 ;  /* 0x0000002400247308 */ /* 0x000e620000000800 */
[----:B-----5:R-:W-:Y:S01]  /*c0d0*/  @!P6 FMUL R83, R83, R83 ;  /* 0x000000535353e220 */ /* 0x020fe20000400000 */
[----:B------:R-:W-:-:S06]  /*c0e0*/  FSETP.GEU.AND P6, PT, R49, -126, PT ;  /* 0xc2fc00003100780b */ /* 0x000fcc0003fce000 */
[----:B------:R3:W4:Y:S01]  /*c0f0*/  MUFU.EX2 R87, R45 ;  /* 0x0000002d00577308 */ /* 0x0007220000000800 */
[----:B--2---:R-:W-:Y:S01]  /*c100*/  @!P4 FMUL R44, R44, R44 ;  /* 0x0000002c2c2cc220 */ /* 0x004fe20000400000 */
[----:B------:R-:W-:Y:S01]  /*c110*/  FSETP.GEU.AND P4, PT, R25, -126, PT ;  /* 0xc2fc00001900780b */ /* 0x000fe20003f8e000 */
[----:B------:R-:W-:-:S04]  /*c120*/  @!P3 FMUL R40, R40, 0.5 ;  /* 0x3f0000002828b820 */ /* 0x000fc80000400000 */
[----:B------:R-:W-:Y:S01]  /*c130*/  @!P6 FMUL R49, R49, 0.5 ;  /* 0x3f0000003131e820 */ /* 0x000fe20000400000 */
[----:B-1----:R-:W-:Y:S01]  /*c140*/  @!P2 FMUL R36, R36, R36 ;  /* 0x000000242424a220 */ /* 0x002fe20000400000 */
[----:B------:R-:W-:Y:S01]  /*c150*/  FSETP.GEU.AND P2, PT, R52, -126, PT ;  /* 0xc2fc00003400780b */ /* 0x000fe20003f4e000 */
[----:B------:R-:W1:Y:S01]  /*c160*/  MUFU.EX2 R40, R40 ;  /* 0x0000002800287308 */ /* 0x000e620000000800 */
[--C-:B---3--:R-:W-:Y:S01]  /*c170*/  FFMA R45, R60, UR5, -R82.reuse ;  /* 0x000000053c2d7c23 */ /* 0x108fe20008000852 */
[--C-:B------:R-:W-:Y:S01]  /*c180*/  FFMA R60, R68, UR5, -R82.reuse ;  /* 0x00000005443c7c23 */ /* 0x100fe20008000852 */
[----:B------:R-:W-:Y:S02]  /*c190*/  FFMA R68, R209, UR5, -R82 ;  /* 0x00000005d1447c23 */ /* 0x000fe40008000852 */
[----:B------:R-:W-:Y:S01]  /*c1a0*/  @!P4 FMUL R25, R25, 0.5 ;  /* 0x3f0000001919c820 */ /* 0x000fe20000400000 */
[----:B----4-:R-:W-:Y:S01]  /*c1b0*/  @!P5 FMUL R87, R87, R87 ;  /* 0x000000575757d220 */ /* 0x010fe20000400000 */
[----:B------:R-:W-:-:S02]  /*c1c0*/  FSETP.GEU.AND P5, PT, R41, -126, PT ;  /* 0xc2fc00002900780b */ /* 0x000fc40003fae000 */
[----:B------:R2:W3:Y:S03]  /*c1d0*/  MUFU.EX2 R57, R25 ;  /* 0x0000001900397308 */ /* 0x0004e60000000800 */
[----:B------:R-:W-:-:S05]  /*c1e0*/  @!P2 FMUL R52, R52, 0.5 ;  /* 0x3f0000003434a820 */ /* 0x000fca0000400000 */
[----:B------:R4:W5:Y:S01]  /*c1f0*/  MUFU.EX2 R53, R49 ;  /* 0x0000003100357308 */ /* 0x0009620000000800 */
[----:B-1----:R-:W-:Y:S01]  /*c200*/  @!P3 FMUL R40, R40, R40 ;  /* 0x000000282828b220 */ /* 0x002fe20000400000 */
[----:B------:R-:W-:Y:S01]  /*c210*/  FSETP.GEU.AND P3, PT, R56, -126, PT ;  /* 0xc2fc00003800780b */ /* 0x000fe20003f6e000 */
[--C-:B--2---:R-:W-:Y:S01]  /*c220*/  FFMA R25, R64, UR5, -R82.reuse ;  /* 0x0000000540197c23 */ /* 0x104fe20008000852 */
[----:B------:R-:W-:Y:S01]  /*c230*/  @!P5 FMUL R41, R41, 0.5 ;  /* 0x3f0000002929d820 */ /* 0x000fe20000400000 */
[----:B------:R-:W-:-:S03]  /*c240*/  FFMA R64, R65, UR5, -R82 ;  /* 0x0000000541407c23 */ /* 0x000fc60008000852 */
[----:B------:R-:W1:Y:S01]  /*c250*/  MUFU.EX2 R52, R52 ;  /* 0x0000003400347308 */ /* 0x000e620000000800 */
[----:B---3--:R-:W-:Y:S01]  /*c260*/  @!P4 FMUL R57, R57, R57 ;  /* 0x000000393939c220 */ /* 0x008fe20000400000 */
[----:B------:R-:W-:Y:S01]  /*c270*/  FSETP.GEU.AND P4, PT, R25, -126, PT ;  /* 0xc2fc00001900780b */ /* 0x000fe20003f8e000 */
[--C-:B----4-:R-:W-:Y:S01]  /*c280*/  FFMA R49, R69, UR5, -R82.reuse ;  /* 0x0000000545317c23 */ /* 0x110fe20008000852 */
[----:B------:R-:W-:Y:S01]  /*c290*/  FFMA R69, R77, UR5, -R82 ;  /* 0x000000054d457c23 */ /* 0x000fe20008000852 */
[----:B------:R-:W-:Y:S01]  /*c2a0*/  FADD R82, R30, R63 ;  /* 0x0000003f1e527221 */ /* 0x000fe20000000000 */
[----:B------:R-:W-:Y:S01]  /*c2b0*/  FADD R77, R34, R59 ;  /* 0x0000003b224d7221 */ /* 0x000fe20000000000 */
[----:B------:R-:W-:Y:S01]  /*c2c0*/  @!P3 FMUL R56, R56, 0.5 ;  /* 0x3f0000003838b820 */ /* 0x000fe20000400000 */
[----:B------:R-:W2:Y:S01]  /*c2d0*/  MUFU.EX2 R41, R41 ;  /* 0x0000002900297308 */ /* 0x000ea20000000800 */
[----:B-----5:R-:W-:Y:S01]  /*c2e0*/  @!P6 FMUL R53, R53, R53 ;  /* 0x000000353535e220 */ /* 0x020fe20000400000 */
[----:B------:R-:W-:Y:S01]  /*c2f0*/  FSETP.GEU.AND P6, PT, R45, -126, PT ;  /* 0xc2fc00002d00780b */ /* 0x000fe20003fce000 */
[----:B------:R-:W-:Y:S01]  /*c300*/  FADD R82, R82, R77 ;  /* 0x0000004d52527221 */ /* 0x000fe20000000000 */
[----:B------:R-:W-:Y:S01]  /*c310*/  FADD R77, R212, R43 ;  /* 0x0000002bd44d7221 */ /* 0x000fe20000000000 */
[----:B------:R-:W-:-:S02]  /*c320*/  F2FP.F16.F32.PACK_AB R43, R70, R43 ;  /* 0x0000002b462b723e */ /* 0x000fc400000000ff */
[----:B------:R-:W-:Y:S01]  /*c330*/  @!P4 FMUL R25, R25, 0.5 ;  /* 0x3f0000001919c820 */ /* 0x000fe20000400000 */
[----:B------:R-:W3:Y:S01]  /*c340*/  MUFU.EX2 R56, R56 ;  /* 0x0000003800387308 */ /* 0x000ee20000000800 */
[----:B-1----:R-:W-:Y:S01]  /*c350*/  @!P2 FMUL R52, R52, R52 ;  /* 0x000000343434a220 */ /* 0x002fe20000400000 */
[----:B------:R-:W-:-:S03]  /*c360*/  FSETP.GEU.AND P2, PT, R60, -126, PT ;  /* 0xc2fc00003c00780b */ /* 0x000fc60003f4e000 */
[----:B------:R-:W-:Y:S02]  /*c370*/  FADD R209, R79, R52 ;  /* 0x000000344fd17221 */ /* 0x000fe40000000000 */
[----:B------:R-:W-:Y:S01]  /*c380*/  @!P6 FMUL R45, R45, 0.5 ;  /* 0x3f0000002d2de820 */ /* 0x000fe20000400000 */
[----:B------:R1:W4:Y:S01]  /*c390*/  MUFU.EX2 R65, R25 ;  /* 0x0000001900417308 */ /* 0x0003220000000800 */
[----:B--2---:R-:W-:Y:S01]  /*c3a0*/  @!P5 FMUL R41, R41, R41 ;  /* 0x000000292929d220 */ /* 0x004fe20000400000 */
[----:B------:R-:W-:-:S03]  /*c3b0*/  FSETP.GEU.AND P5, PT, R64, -126, PT ;  /* 0xc2fc00004000780b */ /* 0x000fc60003fae000 */
[----:B------:R-:W-:Y:S01]  /*c3c0*/  FADD R203, R24, R41 ;  /* 0x0000002918cb7221 */ /* 0x000fe20000000000 */
[----:B------:R-:W-:Y:S01]  /*c3d0*/  F2FP.F16.F32.PACK_AB R24, R79, R24 ;  /* 0x000000184f18723e */ /* 0x000fe200000000ff */
[----:B------:R-:W-:Y:S01]  /*c3e0*/  @!P2 FMUL R60, R60, 0.5 ;  /* 0x3f0000003c3ca820 */ /* 0x000fe20000400000 */
[----:B------:R-:W2:Y:S01]  /*c3f0*/  MUFU.EX2 R45, R45 ;  /* 0x0000002d002d7308 */ /* 0x000ea20000000800 */
[----:B---3--:R-:W-:Y:S01]  /*c400*/  @!P3 FMUL R56, R56, R56 ;  /* 0x000000383838b220 */ /* 0x008fe20000400000 */
[----:B------:R-:W-:Y:S01]  /*c410*/  FSETP.GEU.AND P3, PT, R48, -126, PT ;  /* 0xc2fc00003000780b */ /* 0x000fe20003f6e000 */
[----:B-1----:R-:W-:-:S04]  /*c420*/  FADD R25, R27, R42 ;  /* 0x0000002a1b197221 */ /* 0x002fc80000000000 */
[----:B------:R-:W-:Y:S01]  /*c430*/  @!P5 FMUL R64, R64, 0.5 ;  /* 0x3f0000004040d820 */ /* 0x000fe20000400000 */
[----:B------:R-:W1:Y:S01]  /*c440*/  MUFU.EX2 R60, R60 ;  /* 0x0000003c003c7308 */ /* 0x000e620000000800 */
[----:B----4-:R-:W-:Y:S01]  /*c450*/  @!P4 FMUL R65, R65, R65 ;  /* 0x000000414141c220 */ /* 0x010fe20000400000 */
[----:B------:R-:W-:Y:S01]  /*c460*/  FSETP.GEU.AND P4, PT, R61, -126, PT ;  /* 0xc2fc00003d00780b */ /* 0x000fe20003f8e000 */
[----:B------:R-:W-:Y:S01]  /*c470*/  FADD R25, R25, R80 ;  /* 0x0000005019197221 */ /* 0x000fe20000000000 */
[----:B------:R-:W-:Y:S01]  /*c480*/  FADD R80, R211, R46 ;  /* 0x0000002ed3507221 */ /* 0x000fe20000000000 */
[----:B------:R-:W-:Y:S01]  /*c490*/  FADD R204, R28, R65 ;  /* 0x000000411ccc7221 */ /* 0x000fe20000000000 */
[----:B------:R-:W-:Y:S01]  /*c4a0*/  F2FP.F16.F32.PACK_AB R28, R37, R28 ;  /* 0x0000001c251c723e */ /* 0x000fe200000000ff */
[----:B------:R-:W-:Y:S01]  /*c4b0*/  @!P3 FMUL R48, R48, 0.5 ;  /* 0x3f0000003030b820 */ /* 0x000fe20000400000 */
[----:B------:R-:W3:Y:S01]  /*c4c0*/  MUFU.EX2 R64, R64 ;  /* 0x0000004000407308 */ /* 0x000ee20000000800 */
[----:B--2---:R-:W-:Y:S01]  /*c4d0*/  @!P6 FMUL R45, R45, R45 ;  /* 0x0000002d2d2de220 */ /* 0x004fe20000400000 */
[----:B------:R-:W-:Y:S01]  /*c4e0*/  FSETP.GEU.AND P6, PT, R49, -126, PT ;  /* 0xc2fc00003100780b */ /* 0x000fe20003fce000 */
[----:B------:R-:W-:Y:S01]  /*c4f0*/  FADD R80, R80, R81 ;  /* 0x0000005150507221 */ /* 0x000fe20000000000 */
[----:B------:R-:W-:-:S03]  /*c500*/  FADD R81, R206, R55 ;  /* 0x00000037ce517221 */ /* 0x000fc60000000000 */
[----:B------:R-:W-:Y:S01]  /*c510*/  @!P4 FMUL R61, R61, 0.5 ;  /* 0x3f0000003d3dc820 */ /* 0x000fe20000400000 */
[----:B------:R-:W2:Y:S01]  /*c520*/  MUFU.EX2 R48, R48 ;  /* 0x0000003000307308 */ /* 0x000ea20000000800 */
[----:B-1----:R-:W-:Y:S01]  /*c530*/  @!P2 FMUL R60, R60, R60 ;  /* 0x0000003c3c3ca220 */ /* 0x002fe20000400000 */
[----:B------:R-:W-:Y:S01]  /*c540*/  FSETP.GEU.AND P2, PT, R73, -126, PT ;  /* 0xc2fc00004900780b */ /* 0x000fe20003f4e000 */
[----:B------:R-:W-:Y:S01]  /*c550*/  FADD R84, R84, R81 ;  /* 0x0000005154547221 */ /* 0x000fe20000000000 */
[----:B------:R-:W-:Y:S01]  /*c560*/  FADD R81, R31, R58 ;  /* 0x0000003a1f517221 */ /* 0x000fe20000000000 */
[----:B------:R-:W-:Y:S01]  /*c570*/  FADD R25, R25, R80 ;  /* 0x0000005019197221 */ /* 0x000fe20000000000 */
[----:B------:R-:W-:Y:S01]  /*c580*/  F2FP.F16.F32.PACK_AB R31, R31, R210 ;  /* 0x000000d21f1f723e */ /* 0x000fe200000000ff */
[----:B------:R-:W-:Y:S01]  /*c590*/  @!P6 FMUL R49, R49, 0.5 ;  /* 0x3f0000003131e820 */ /* 0x000fe20000400000 */
[----:B------:R-:W1:Y:S01]  /*c5a0*/  MUFU.EX2 R61, R61 ;  /* 0x0000003d003d7308 */ /* 0x000e620000000800 */
[----:B---3--:R-:W-:Y:S01]  /*c5b0*/  @!P5 FMUL R64, R64, R64 ;  /* 0x000000404040d220 */ /* 0x008fe20000400000 */
[----:B------:R-:W-:Y:S01]  /*c5c0*/  FSETP.GEU.AND P5, PT, R76, -126, PT ;  /* 0xc2fc00004c00780b */ /* 0x000fe20003fae000 */
[----:B------:R-:W-:-:S04]  /*c5d0*/  FADD R81, R81, R216 ;  /* 0x000000d851517221 */ /* 0x000fc80000000000 */
[----:B------:R-:W-:Y:S01]  /*c5e0*/  @!P2 FMUL R73, R73, 0.5 ;  /* 0x3f0000004949a820 */ /* 0x000fe20000400000 */
[----:B------:R-:W3:Y:S01]  /*c5f0*/  MUFU.EX2 R49, R49 ;  /* 0x0000003100317308 */ /* 0x000ee20000000800 */
[----:B--2---:R-:W-:Y:S01]  /*c600*/  @!P3 FMUL R48, R48, R48 ;  /* 0x000000303030b220 */ /* 0x004fe20000400000 */
[----:B------:R-:W-:Y:S01]  /*c610*/  FSETP.GEU.AND P3, PT, R72, -126, PT ;  /* 0xc2fc00004800780b */ /* 0x000fe20003f6e000 */
[----:B------:R-:W-:Y:S02]  /*c620*/  FADD R86, R86, R81 ;  /* 0x0000005156567221 */ /* 0x000fe40000000000 */
[----:B------:R-:W-:Y:S02]  /*c630*/  FADD R216, R83, R48 ;  /* 0x0000003053d87221 */ /* 0x000fe40000000000 */
[----:B------:R-:W-:Y:S01]  /*c640*/  @!P5 FMUL R76, R76, 0.5 ;  /* 0x3f0000004c4cd820 */ /* 0x000fe20000400000 */
[----:B------:R-:W2:Y:S01]  /*c650*/  MUFU.EX2 R73, R73 ;  /* 0x0000004900497308 */ /* 0x000ea20000000800 */
[----:B-1----:R-:W-:Y:S01]  /*c660*/  @!P4 FMUL R61, R61, R61 ;  /* 0x0000003d3d3dc220 */ /* 0x002fe20000400000 */
[----:B------:R-:W-:Y:S01]  /*c670*/  FSETP.GEU.AND P4, PT, R69, -126, PT ;  /* 0xc2fc00004500780b */ /* 0x000fe20003f8e000 */
[----:B------:R-:W-:-:S02]  /*c680*/  FADD R203, R203, R216 ;  /* 0x000000d8cbcb7221 */ /* 0x000fc40000000000 */
[----:B------:R-:W-:Y:S01]  /*c690*/  FADD R218, R78, R61 ;  /* 0x0000003d4eda7221 */ /* 0x000fe20000000000 */
[----:B------:R-:W-:Y:S01]  /*c6a0*/  F2FP.F16.F32.PACK_AB R48, R61, R48 ;  /* 0x000000303d30723e */ /* 0x000fe200000000ff */
[----:B------:R-:W-:Y:S01]  /*c6b0*/  @!P3 FMUL R72, R72, 0.5 ;  /* 0x3f0000004848b820 */ /* 0x000fe20000400000 */
[----:B------:R1:W4:Y:S01]  /*c6c0*/  MUFU.EX2 R71, R76 ;  /* 0x0000004c00477308 */ /* 0x0003220000000800 */
[----:B------:R-:W-:Y:S01]  /*c6d0*/  FADD R219, R209, R218 ;  /* 0x000000dad1db7221 */ /* 0x000fe20000000000 */
[----:B------:R-:W-:Y:S01]  /*c6e0*/  FMUL R209, R202, UR5 ;  /* 0x00000005cad17c20 */ /* 0x000fe20008400000 */
[----:B---3--:R-:W-:Y:S01]  /*c6f0*/  @!P6 FMUL R49, R49, R49 ;  /* 0x000000313131e220 */ /* 0x008fe20000400000 */
[----:B------:R-:W-:Y:S01]  /*c700*/  FADD R202, R26, R45 ;  /* 0x0000002d1aca7221 */ /* 0x000fe20000000000 */
[----:B------:R-:W-:Y:S02]  /*c710*/  F2FP.F16.F32.PACK_AB R26, R33, R26 ;  /* 0x0000001a211a723e */ /* 0x000fe400000000ff */
[----:B------:R-:W-:Y:S01]  /*c720*/  @!P4 FMUL R69, R69, 0.5 ;  /* 0x3f0000004545c820 */ /* 0x000fe20000400000 */
[----:B------:R-:W3:Y:S01]  /*c730*/  MUFU.EX2 R72, R72 ;  /* 0x0000004800487308 */ /* 0x000ee20000000800 */
[----:B--2---:R-:W-:Y:S01]  /*c740*/  @!P2 FMUL R73, R73, R73 ;  /* 0x000000494949a220 */ /* 0x004fe20000400000 */
[----:B------:R-:W-:Y:S01]  /*c750*/  FSETP.GEU.AND P2, PT, R68, -126, PT ;  /* 0xc2fc00004400780b */ /* 0x000fe20003f4e000 */
[----:B-1----:R-:W-:Y:S01]  /*c760*/  FADD R76, R38, R75 ;  /* 0x0000004b264c7221 */ /* 0x002fe20000000000 */
[----:B------:R-:W-:Y:S01]  /*c770*/  FSETP.GEU.AND P6, PT, R209, -126, PT ;  /* 0xc2fc0000d100780b */ /* 0x000fe20003fce000 */
[----:B------:R-:W-:Y:S01]  /*c780*/  FADD R215, R36, R73 ;  /* 0x0000004924d77221 */ /* 0x000fe20000000000 */
[----:B------:R-:W-:Y:S01]  /*c790*/  F2FP.F16.F32.PACK_AB R36, R53, R36 ;  /* 0x000000243524723e */ /* 0x000fe200000000ff */
[----:B------:R-:W-:Y:S01]  /*c7a0*/  FADD R29, R29, R76 ;  /* 0x0000004c1d1d7221 */ /* 0x000fe20000000000 */
[----:B------:R-:W-:Y:S01]  /*c7b0*/  FADD R76, R208, R51 ;  /* 0x00000033d04c7221 */ /* 0x000fe20000000000 */
[----:B----4-:R-:W-:Y:S01]  /*c7c0*/  @!P5 FMUL R71, R71, R71 ;  /* 0x000000474747d220 */ /* 0x010fe20000400000 */
[----:B------:R-:W-:Y:S01]  /*c7d0*/  FSETP.GEU.AND P5, PT, R213, -126, PT ;  /* 0xc2fc0000d500780b */ /* 0x000fe20003fae000 */
[----:B------:R-:W-:Y:S01]  /*c7e0*/  FADD R204, R204, R215 ;  /* 0x000000d7cccc7221 */ /* 0x000fe20000000000 */
[----:B------:R-:W-:Y:S01]  /*c7f0*/  FADD R77, R77, R76 ;  /* 0x0000004c4d4d7221 */ /* 0x000fe20000000000 */
[----:B------:R-:W-:Y:S01]  /*c800*/  FADD R215, R44, R71 ;  /* 0x000000472cd77221 */ /* 0x000fe20000000000 */
[----:B------:R-:W1:Y:S01]  /*c810*/  MUFU.EX2 R76, R69 ;  /* 0x00000045004c7308 */ /* 0x000e620000000800 */
[----:B------:R-:W-:Y:S01]  /*c820*/  @!P2 FMUL R68, R68, 0.5 ;  /* 0x3f0000004444a820 */ /* 0x000fe20000400000 */
[----:B------:R-:W-:Y:S01]  /*c830*/  FADD R29, R82, R29 ;  /* 0x0000001d521d7221 */ /* 0x000fe20000000000 */
[----:B---3--:R-:W-:Y:S01]  /*c840*/  @!P3 FMUL R72, R72, R72 ;  /* 0x000000484848b220 */ /* 0x008fe20000400000 */
[----:B------:R-:W-:Y:S01]  /*c850*/  FSETP.GEU.AND P3, PT, R223, -126, PT ;  /* 0xc2fc0000df00780b */ /* 0x000fe20003f6e000 */
[----:B------:R-:W-:Y:S01]  /*c860*/  @!P6 FMUL R209, R209, 0.5 ;  /* 0x3f000000d1d1e820 */ /* 0x000fe20000400000 */
[----:B------:R-:W-:Y:S01]  /*c870*/  FADD R221, R202, R215 ;  /* 0x000000d7cadd7221 */ /* 0x000fe20000000000 */
[----:B------:R-:W-:Y:S01]  /*c880*/  FADD R216, R53, R72 ;  /* 0x0000004835d87221 */ /* 0x000fe20000000000 */
[----:B------:R-:W2:Y:S01]  /*c890*/  MUFU.EX2 R68, R68 ;  /* 0x0000004400447308 */ /* 0x000ea20000000800 */
[----:B------:R-:W-:Y:S01]  /*c8a0*/  @!P5 FMUL R213, R213, 0.5 ;  /* 0x3f000000d5d5d820 */ /* 0x000fe20000400000 */
[----:B------:R-:W-:Y:S01]  /*c8b0*/  FADD R215, R32, R60 ;  /* 0x0000003c20d77221 */ /* 0x000fe20000000000 */
[----:B------:R-:W-:Y:S01]  /*c8c0*/  FADD R84, R77, R84 ;  /* 0x000000544d547221 */ /* 0x000fe20000000000 */
[----:B------:R-:W-:Y:S01]  /*c8d0*/  FADD R203, R203, R204 ;  /* 0x000000cccbcb7221 */ /* 0x000fe20000000000 */
[----:B------:R-:W-:Y:S01]  /*c8e0*/  FADD R86, R29, R86 ;  /* 0x000000561d567221 */ /* 0x000fe20000000000 */
[----:B------:R-:W-:Y:S01]  /*c8f0*/  SHF.L.U32 R77, R22, 0x1f, RZ ;  /* 0x0000001f164d7819 */ /* 0x000fe200000006ff */
[----:B------:R-:W-:Y:S01]  /*c900*/  FADD R25, R25, R84 ;  /* 0x0000005419197221 */ /* 0x000fe20000000000 */
[----:B------:R3:W4:Y:S01]  /*c910*/  MUFU.EX2 R69, R213 ;  /* 0x000000d500457308 */ /* 0x0007220000000800 */
[----:B------:R-:W-:Y:S01]  /*c920*/  @!P3 FMUL R223, R223, 0.5 ;  /* 0x3f000000dfdfb820 */ /* 0x000fe20000400000 */
[----:B-1----:R-:W-:Y:S01]  /*c930*/  @!P4 FMUL R76, R76, R76 ;  /* 0x0000004c4c4cc220 */ /* 0x002fe20000400000 */
[----:B------:R-:W-:Y:S01]  /*c940*/  FADD R25, R25, R86 ;  /* 0x0000005619197221 */ /* 0x000fe20000000000 */
[----:B------:R-:W-:-:S02]  /*c950*/  F2FP.F16.F32.PACK_AB R53, R75, R54 ;  /* 0x000000364b35723e */ /* 0x000fc400000000ff */
[----:B------:R-:W-:Y:S01]  /*c960*/  FADD R218, R87, R76 ;  /* 0x0000004c57da7221 */ /* 0x000fe20000000000 */
[----:B------:R-:W-:Y:S01]  /*c970*/  F2FP.F16.F32.PACK_AB R29, R214, R211 ;  /* 0x000000d3d61d723e */ /* 0x000fe200000000ff */
[----:B------:R-:W1:Y:S01]  /*c980*/  MUFU.EX2 R202, R223 ;  /* 0x000000df00ca7308 */ /* 0x000e620000000800 */
[----:B---3--:R-:W-:Y:S01]  /*c990*/  FADD R213, R37, R64 ;  /* 0x0000004025d57221 */ /* 0x008fe20000000000 */
[----:B--2---:R-:W-:Y:S01]  /*c9a0*/  @!P2 FMUL R68, R68, R68 ;  /* 0x000000444444a220 */ /* 0x004fe20000400000 */
[----:B------:R-:W-:Y:S01]  /*c9b0*/  F2FP.F16.F32.PACK_AB R37, R38, R85 ;  /* 0x000000552625723e */ /* 0x000fe200000000ff */
[----:B------:R2:W3:Y:S01]  /*c9c0*/  SYNCS.PHASECHK.TRANS64.TRYWAIT P2, [UR10+0x58400], R77 ;  /* 0x0584004dff0075a7 */ /* 0x0004e2000804014a */
[----:B------:R-:W-:Y:S01]  /*c9d0*/  FADD R222, R213, R216 ;  /* 0x000000d8d5de7221 */ /* 0x000fe20000000000 */
[----:B------:R-:W-:Y:S01]  /*c9e0*/  FADD R213, R33, R56 ;  /* 0x0000003821d57221 */ /* 0x000fe20000000000 */
[----:B------:R-:W-:Y:S01]  /*c9f0*/  FADD R216, R74, R49 ;  /* 0x000000314ad87221 */ /* 0x000fe20000000000 */
[----:B------:R-:W5:Y:S01]  /*ca00*/  MUFU.EX2 R209, R209 ;  /* 0x000000d100d17308 */ /* 0x000f620000000800 */
[----:B----4-:R-:W-:Y:S01]  /*ca10*/  @!P5 FMUL R69, R69, R69 ;  /* 0x000000454545d220 */ /* 0x010fe20000400000 */
[----:B------:R-:W-:Y:S01]  /*ca20*/  FADD R217, R57, R68 ;  /* 0x0000004439d97221 */ /* 0x000fe20000000000 */
[----:B------:R-:W-:Y:S01]  /*ca30*/  FADD R213, R213, R218 ;  /* 0x000000dad5d57221 */ /* 0x000fe20000000000 */
[----:B------:R-:W-:Y:S01]  /*ca40*/  FADD R219, R219, R222 ;  /* 0x000000dedbdb7221 */ /* 0x000fe20000000000 */
[----:B------:R-:W-:Y:S01]  /*ca50*/  FADD R220, R40, R69 ;  /* 0x0000004528dc7221 */ /* 0x000fe20000000000 */
[----:B------:R-:W-:Y:S01]  /*ca60*/  FADD R216, R216, R217 ;  /* 0x000000d9d8d87221 */ /* 0x000fe20000000000 */
[----:B------:R-:W-:-:S02]  /*ca70*/  F2FP.F16.F32.PACK_AB R38, R57, R40 ;  /* 0x000000283926723e */ /* 0x000fc400000000ff */
[----:B------:R-:W-:Y:S01]  /*ca80*/  FADD R220, R215, R220 ;  /* 0x000000dcd7dc7221 */ /* 0x000fe20000000000 */
[----:B------:R-:W-:Y:S01]  /*ca90*/  FADD R216, R213, R216 ;  /* 0x000000d8d5d87221 */ /* 0x000fe20000000000 */
[----:B-1----:R-:W-:Y:S01]  /*caa0*/  @!P3 FMUL R202, R202, R202 ;  /* 0x000000cacacab220 */ /* 0x002fe20000400000 */
[----:B------:R-:W-:Y:S01]  /*cab0*/  F2FP.F16.F32.PACK_AB R40, R52, R41 ;  /* 0x000000293428723e */ /* 0x000fe200000000ff */
[----:B------:R-:W-:Y:S01]  /*cac0*/  FADD R220, R221, R220 ;  /* 0x000000dcdddc7221 */ /* 0x000fe20000000000 */
[----:B------:R-:W-:Y:S01]  /*cad0*/  FADD R216, R219, R216 ;  /* 0x000000d8dbd87221 */ /* 0x000fe20000000000 */
[----:B------:R-:W-:Y:S01]  /*cae0*/  F2FP.F16.F32.PACK_AB R41, R63, R42 ;  /* 0x0000002a3f29723e */ /* 0x000fe200000000ff */
[----:B------:R-:W-:Y:S01]  /*caf0*/  FFMA R5, R202, R5, R25 ;  /* 0x00000005ca057223 */ /* 0x000fe20000000019 */
[----:B------:R-:W-:Y:S01]  /*cb00*/  FADD R203, R203, R220 ;  /* 0x000000dccbcb7221 */ /* 0x000fe20000000000 */
[----:B-----5:R-:W-:Y:S01]  /*cb10*/  @!P6 FMUL R209, R209, R209 ;  /* 0x000000d1d1d1e220 */ /* 0x020fe20000400000 */
[----:B------:R-:W-:Y:S01]  /*cb20*/  F2FP.F16.F32.PACK_AB R42, R56, R45 ;  /* 0x0000002d382a723e */ /* 0x000fe200000000ff */
[----:B------:R-:W-:Y:S01]  /*cb30*/  FMUL R186, R186, R202 ;  /* 0x000000cababa7220 */ /* 0x000fe20000400000 */
[----:B------:R-:W-:Y:S01]  /*cb40*/  FADD R216, R203, R216 ;  /* 0x000000d8cbd87221 */ /* 0x000fe20000000000 */
[----:B------:R-:W-:Y:S01]  /*cb50*/  F2FP.F16.F32.PACK_AB R45, R67, R46 ;  /* 0x0000002e432d723e */ /* 0x000fe200000000ff */
[----:B------:R-:W-:Y:S01]  /*cb60*/  FMUL R187, R187, R202 ;  /* 0x000000cabbbb7220 */ /* 0x000fe20000400000 */
[----:B------:R-:W-:Y:S01]  /*cb70*/  F2FP.F16.F32.PACK_AB R25, R30, R27 ;  /* 0x0000001b1e19723e */ /* 0x000fe200000000ff */
[----:B------:R-:W-:Y:S01]  /*cb80*/  FFMA R6, R209, R6, R216 ;  /* 0x00000006d1067223 */ /* 0x000fe200000000d8 */
[----:B------:R-:W-:Y:S01]  /*cb90*/  F2FP.F16.F32.PACK_AB R33, R34, R205 ;  /* 0x000000cd2221723e */ /* 0x000fe200000000ff */
[----:B------:R-:W-:Y:S01]  /*cba0*/  FMUL R190, R190, R202 ;  /* 0x000000cabebe7220 */ /* 0x000fe20000400000 */
        /* <DEDUP_REMOVED lines=119> */
[----:B------:R-:W-:Y:S01]  /*d320*/  F2FP.F16.F32.PACK_AB R54, R68, R69 ;  /* 0x000000454436723e */ /* 0x000fe200000000ff */
[----:B--23--:R-:W-:Y:S06]  /*d330*/  @!P0 BRA `(.L_x_41) ;  /* 0x0000000000048947 */ /* 0x00cfec0003800000 */
[----:B------:R-:W-:Y:S01]  /*d340*/  BPT.TRAP 0x1 ;  /* 0x000000040000795c */ /* 0x000fe20000300000 */
.L_x_41:
[----:B------:R-:W-:Y:S05]  /*d350*/  @P2 BRA `(.L_x_42) ;  /* 0x0000000000082947 */ /* 0x000fea0003800000 */
[----:B------:R-:W1:Y:S02]  /*d360*/  SYNCS.PHASECHK.TRANS64.TRYWAIT P2, [UR10+0x58400], R77 ;  /* 0x0584004dff0075a7 */ /* 0x000e64000804014a */
[----:B-1----:R-:W-:Y:S05]  /*d370*/  @!P2 BRA `(.L_x_43) ;  /* 0x000000680008a947 */ /* 0x002fea0003800000 */
.L_x_42:
[----:B------:R-:W-:Y:S01]  /*d380*/  UIMAD UR10, UR6, 0xe00, UR38 ;  /* 0x00000e00060a78a4 */ /* 0x000fe2000f8e0226 */
[----:B------:R-:W-:Y:S01]  /*d390*/  WARPGROUP.ARRIVE ;  /* 0x00000000000079c5 */ /* 0x000fe20000000000 */
[----:B------:R-:W-:Y:S01]  /*d3a0*/  UMOV UR11, 0x80000020 ;  /* 0x80000020000b7882 */ /* 0x000fe20000000000 */
[----:B------:R-:W-:Y:S01]  /*d3b0*/  UMOV UR15, 0x80000020 ;  /* 0x80000020000f7882 */ /* 0x000fe20000000000 */
[----:B------:R-:W-:Y:S01]  /*d3c0*/  UIADD3 UR14, UR10, 0x200, URZ ;  /* 0x000002000a0e7890 */ /* 0x000fe2000fffe03f */
[----:B------:R-:W-:Y:S01]  /*d3d0*/  F2FP.F16.F32.PACK_AB R55, R66, R55 ;  /* 0x000000374237723e */ /* 0x000fe200000000ff */
[----:B------:R-:W-:Y:S02]  /*d3e0*/  UIADD3 UR22, UR10, 0x400, URZ ;  /* 0x000004000a167890 */ /* 0x000fe4000fffe03f */
[----:B------:R-:W-:Y:S02]  /*d3f0*/  UIADD3 UR18, UR10, 0x600, URZ ;  /* 0x000006000a127890 */ /* 0x000fe4000fffe03f */
[----:B------:R-:W-:Y:S01]  /*d400*/  HGMMA.64x32x16.F32 R184, R24, gdesc[UR8].tnspB, R184, gsb0 ;  /* 0x4060000818b87df0 */ /* 0x000fe200080008b8 */
        /* <DEDUP_REMOVED lines=297> */
[----:B------:R-:W-:-:S03]  /*e6a0*/  UIADD3 UR14, UR10, 0xdc0, URZ ;  /* 0x00000dc00a0e7890 */ /* 0x000fc6000fffe03f */
        /* <DEDUP_REMOVED lines=23> */
.L_x_44:
[----:B------:R-:W-:-:S04]  /*e820*/  ULEA UR10, UR4, UR37, 0x3 ;  /* 0x00000025040a7291 */ /* 0x000fc8000f8e183f */
[----:B------:R-:W-:-:S04]  /*e830*/  UIADD3 UR10, UR10, 0x58428, URZ ;  /* 0x000584280a0a7890 */ /* 0x000fc8000fffe03f */
[----:B------:R-:W-:-:S09]  /*e840*/  UPRMT UR10, URZ, 0x654, UR10 ;  /* 0x000006543f0a7896 */ /* 0x000fd2000800000a */
[----:B------:R-:W-:Y:S01]  /*e850*/  SYNCS.ARRIVE.TRANS64.RED.A1T0 RZ, [UR10], RZ ;  /* 0x000000ffffff79a7 */ /* 0x000fe2000810040a */
[----:B------:R-:W-:Y:S05]  /*e860*/  @P1 BRA `(.L_x_45) ;  /* 0x0000000000041947 */ /* 0x000fea0003800000 */
[----:B------:R-:W-:Y:S01]  /*e870*/  BPT.TRAP 0x1 ;  /* 0x000000040000795c */ /* 0x000fe20000300000 */
.L_x_45:
[----:B------:R-:W-:-:S04]  /*e880*/  UIADD3 UR4, UR4, 0x1, URZ ;  /* 0x0000000104047890 */ /* 0x000fc8000fffe03f */
[----:B------:R-:W-:-:S04]  /*e890*/  UISETP.NE.AND UP0, UPT, UR4, 0x5, UPT ;  /* 0x000000050400788c */ /* 0x000fc8000bf05270 */
[----:B------:R-:W-:Y:S01]  /*e8a0*/  USEL UR10, UR4, URZ, UP0 ;  /* 0x0000003f040a7287 */ /* 0x000fe20008000000 */
[----:B------:R-:W-:Y:S11]  /*e8b0*/  @!P0 BRA `(.L_x_46) ;  /* 0x0000000000048947 */ /* 0x000ff60003800000 */
[----:B------:R-:W-:Y:S01]  /*e8c0*/  BPT.TRAP 0x1 ;  /* 0x000000040000795c */ /* 0x000fe20000300000 */
.L_x_46:
[----:B------:R-:W-:-:S04]  /*e8d0*/  ULEA UR4, UR10, UR37, 0x3 ;  /* 0x000000250a047291 */ /* 0x000fc8000f8e183f */
[----:B------:R-:W-:-:S04]  /*e8e0*/  UIADD3 UR4, UR4, 0x58428, URZ ;  /* 0x0005842804047890 */ /* 0x000fc8000fffe03f */
[----:B------:R-:W-:-:S09]  /*e8f0*/  UPRMT UR4, URZ, 0x654, UR4 ;  /* 0x000006543f047896 */ /* 0x000fd20008000004 */
[----:B------:R-:W-:Y:S01]  /*e900*/  SYNCS.ARRIVE.TRANS64.RED.A1T0 RZ, [UR4], RZ ;  /* 0x000000ffffff79a7 */ /* 0x000fe20008100404 */
[----:B------:R-:W-:Y:S05]  /*e910*/  @P1 BRA `(.L_x_47) ;  /* 0x0000000000041947 */ /* 0x000fea0003800000 */
[----:B------:R-:W-:Y:S01]  /*e920*/  BPT.TRAP 0x1 ;  /* 0x000000040000795c */ /* 0x000fe20000300000 */
.L_x_47:
        /* <DEDUP_REMOVED lines=14> */
.L_x_37:
[----:B------:R-:W-:-:S13]  /*ea10*/  R2UR UR5, R16 ;  /* 0x00000000100572ca */ /* 0x000fda00000e0000 */
[----:B------:R-:W-:-:S04]  /*ea20*/  ULOP3.LUT UR5, UR5, 0x1, URZ, 0xfc, !UPT ;  /* 0x0000000105057892 */ /* 0x000fc8000f8efc3f */
[----:B------:R-:W-:-:S06]  /*ea30*/  UISETP.NE.AND UP0, UPT, UR5, 0x3, UPT ;  /* 0x000000030500788c */ /* 0x000fcc000bf05270 */
[----:B------:R-:W-:-:S13]  /*ea40*/  PLOP3.LUT P2, PT, PT, PT, UP0, 0x80, 0x0 ;  /* 0x000000000000781c */ /* 0x000fda0003f4f008 */
[----:B------:R-:W-:Y:S05]  /*ea50*/  @!P2 BRA `(.L_x_49) ;  /* 0x000000000004a947 */ /* 0x000fea0003800000 */
[----:B------:R-:W-:Y:S01]  /*ea60*/  BPT.TRAP 0x1 ;  /* 0x000000040000795c */ /* 0x000fe20000300000 */
.L_x_49:
[----:B------:R-:W-:Y:S01]  /*ea70*/  R2UR UR6, R16 ;  /* 0x00000000100672ca */ /* 0x000fe200000e0000 */
[----:B------:R-:W-:-:S04]  /*ea80*/  ULEA UR5, UR45, UR37, 0x3 ;  /* 0x000000252d057291 */ /* 0x000fc8000f8e183f */
[----:B------:R-:W-:-:S04]  /*ea90*/  UIADD3 UR5, UR5, 0x58460, URZ ;  /* 0x0005846005057890 */ /* 0x000fc8000fffe03f */
[----:B------:R-:W-:-:S04]  /*eaa0*/  UPRMT UR5, URZ, 0x654, UR5 ;  /* 0x000006543f057896 */ /* 0x000fc80008000005 */
[----:B------:R-:W-:-:S05]  /*eab0*/  UISETP.GT.U32.AND UP0, UPT, UR6, 0x1, UPT ;  /* 0x000000010600788c */ /* 0x000fca000bf04070 */
[----:B------:R-:W-:Y:S01]  /*eac0*/  SYNCS.ARRIVE.TRANS64.RED.A1T0 RZ, [UR5], RZ ;  /* 0x000000ffffff79a7 */ /* 0x000fe20008100405 */
[----:B------:R-:W-:-:S13]  /*ead0*/  PLOP3.LUT P2, PT, PT, PT, UP0, 0x80, 0x0 ;  /* 0x000000000000781c */ /* 0x000fda0003f4f008 */
[----:B------:R-:W-:Y:S05]  /*eae0*/  @P2 BRA `(.L_x_50) ;  /* 0x0000000000042947 */ /* 0x000fea0003800000 */
[----:B------:R-:W-:Y:S01]  /*eaf0*/  BPT.TRAP 0x1 ;  /* 0x000000040000795c */ /* 0x000fe20000300000 */
.L_x_50:
[----:B------:R-:W-:Y:S05]  /*eb00*/  @!P0 BRA `(.L_x_51) ;  /* 0x0000000000048947 */ /* 0x000fea0003800000 */
[----:B------:R-:W-:Y:S01]  /*eb10*/  BPT.TRAP 0x1 ;  /* 0x000000040000795c */ /* 0x000fe20000300000 */
.L_x_51:
[----:B------:R-:W-:-:S04]  /*eb20*/  ULEA UR4, UR4, UR37, 0x3 ;  /* 0x0000002504047291 */ /* 0x000fc8000f8e183f */
[----:B------:R-:W-:-:S04]  /*eb30*/  UIADD3 UR4, UR4, 0x58428, URZ ;  /* 0x0005842804047890 */ /* 0x000fc8000fffe03f */
[----:B------:R-:W-:-:S09]  /*eb40*/  UPRMT UR4, URZ, 0x654, UR4 ;  /* 0x000006543f047896 */ /* 0x000fd20008000004 */
[----:B------:R-:W-:Y:S01]  /*eb50*/  SYNCS.ARRIVE.TRANS64.RED.A1T0 RZ, [UR4], RZ ;  /* 0x000000ffffff79a7 */ /* 0x000fe20008100404 */
[----:B------:R-:W-:Y:S05]  /*eb60*/  @P1 BRA `(.L_x_52) ;  /* 0x0000000000041947 */ /* 0x000fea0003800000 */
[----:B------:R-:W-:Y:S01]  /*eb70*/  BPT.TRAP 0x1 ;  /* 0x000000040000795c */ /* 0x000fe20000300000 */
.L_x_52:
[----:B------:R-:W2:Y:S01]  /*eb80*/  SHFL.BFLY PT, R9, R6, 0x1, 0x1f ;  /* 0x0c201f0006097f89 */ /* 0x000ea200000e0000 */
[----:B------:R-:W-:Y:S01]  /*eb90*/  BSSY B0, `(.L_x_53) ;  /* 0x0000023000007945 */ /* 0x000fe20003800000 */
[----:B------:R-:W-:Y:S02]  /*eba0*/  MOV R12, 0x3f800000 ;  /* 0x3f800000000c7802 */ /* 0x000fe40000000f00 */
[----:B------:R-:W3:Y:S01]  /*ebb0*/  SHFL.BFLY PT, R8, R5, 0x1, 0x1f ;  /* 0x0c201f0005087f89 */ /* 0x000ee200000e0000 */
[----:B------:R-:W-:Y:S01]  /*ebc0*/  MOV R13, 0x3f800000 ;  /* 0x3f800000000d7802 */ /* 0x000fe20000000f00 */
[----:B--2---:R-:W-:Y:S01]  /*ebd0*/  FADD R4, R9, R6 ;  /* 0x0000000609047221 */ /* 0x004fe20000000000 */
[----:B------:R-:W-:Y:S01]  /*ebe0*/  MOV R6, 0x7f800000 ;  /* 0x7f80000000067802 */ /* 0x000fe20000000f00 */
[----:B---3--:R-:W-:-:S03]  /*ebf0*/  FADD R24, R8, R5 ;  /* 0x0000000508187221 */ /* 0x008fc60000000000 */
[----:B------:R-:W2:Y:S01]  /*ec00*/  SHFL.BFLY PT, R9, R4, 0x2, 0x1f ;  /* 0x0c401f0004097f89 */ /* 0x000ea200000e0000 */
[----:B------:R-:W-:-:S03]  /*ec10*/  MOV R8, 0x7f800000 ;  /* 0x7f80000000087802 */ /* 0x000fc60000000f00 */
[----:B------:R-:W3:Y:S01]  /*ec20*/  SHFL.BFLY PT, R25, R24, 0x2, 0x1f ;  /* 0x0c401f0018197f89 */ /* 0x000ee200000e0000 */
[C---:B--2---:R-:W-:Y:S01]  /*ec30*/  FSETP.NE.AND P0, PT, R4.reuse, -R9, PT ;  /* 0x800000090400720b */ /* 0x044fe20003f05000 */
[----:B------:R-:W-:Y:S01]  /*ec40*/  FADD R11, R4, R9 ;  /* 0x00000009040b7221 */ /* 0x000fe20000000000 */
[----:B---3--:R-:W-:-:S11]  /*ec50*/  FADD R9, R24, R25 ;  /* 0x0000001918097221 */ /* 0x008fd60000000000 */
[----:B------:R-:W-:Y:S05]  /*ec60*/  @!P0 BRA `(.L_x_54) ;  /* 0x0000000000548947 */ /* 0x000fea0003800000 */
[----:B------:R-:W-:Y:S01]  /*ec70*/  IADD3 R4, R11, 0x1800000, RZ ;  /* 0x018000000b047810 */ /* 0x000fe20007ffe0ff */
[----:B------:R-:W-:Y:S03]  /*ec80*/  BSSY B1, `(.L_x_55) ;  /* 0x000000c000017945 */ /* 0x000fe60003800000 */
[----:B------:R-:W-:-:S04]  /*ec90*/  LOP3.LUT R4, R4, 0x7f800000, RZ, 0xc0, !PT ;  /* 0x7f80000004047812 */ /* 0x000fc800078ec0ff */
[----:B------:R-:W-:-:S13]  /*eca0*/  ISETP.GT.U32.AND P0, PT, R4, 0x1ffffff, PT ;  /* 0x01ffffff0400780c */ /* 0x000fda0003f04070 */
[----:B------:R-:W-:Y:S05]  /*ecb0*/  @P0 BRA `(.L_x_56) ;  /* 0x0000000000100947 */ /* 0x000fea0003800000 */
[----:B------:R-:W-:Y:S02]  /*ecc0*/  MOV R5, R11 ;  /* 0x0000000b00057202 */ /* 0x000fe40000000f00 */
[----:B------:R-:W-:-:S07]  /*ecd0*/  MOV R21, 0xecf0 ;  /* 0x0000ecf000157802 */ /* 0x000fce0000000f00 */
[----:B-1----:R-:W-:Y:S05]  /*ece0*/  CALL.REL.NOINC `($__internal_0_$__cuda_sm20_rcp_rn_f32_slowpath) ;  /* 0x0000005000c07944 */ /* 0x002fea0003c00000 */
[----:B------:R-:W-:Y:S05]  /*ecf0*/  BRA `(.L_x_57) ;  /* 0x0000000000107947 */ /* 0x000fea0003800000 */
.L_x_56:
[----:B------:R-:W2:Y:S02]  /*ed00*/  MUFU.RCP R4, R11 ;  /* 0x0000000b00047308 */ /* 0x000ea40000001000 */
[----:B--2---:R-:W-:-:S04]  /*ed10*/  FFMA R5, R11, R4, -1 ;  /* 0xbf8000000b057423 */ /* 0x004fc80000000004 */
[----:B------:R-:W-:-:S04]  /*ed20*/  FADD.FTZ R5, -R5, -RZ ;  /* 0x800000ff05057221 */ /* 0x000fc80000010100 */
[----:B------:R-:W-:-:S07]  /*ed30*/  FFMA R13, R4, R5, R4 ;  /* 0x00000005040d7223 */ /* 0x000fce0000000004 */
.L_x_57:
[----:B------:R-:W-:Y:S05]  /*ed40*/  BSYNC B1 ;  /* 0x0000000000017941 */ /* 0x000fea0003800000 */
.L_x_55:
[----:B------:R-:W-:Y:S01]  /*ed50*/  FSETP.GEU.AND P0, PT, |R11|, 1.175494350822287508e-38, PT ;  /* 0x008000000b00780b */ /* 0x000fe20003f0e200 */
[----:B------:R-:W-:-:S12]  /*ed60*/  ULDC UR4, c[0x0][0x600] ;  /* 0x0001800000047ab9 */ /* 0x000fd80000000800 */
[----:B------:R-:W-:-:S04]  /*ed70*/  @!P0 FMUL R11, R11, 16777216 ;  /* 0x4b8000000b0b8820 */ /* 0x000fc80000400000 */
[----:B------:R-:W2:Y:S02]  /*ed80*/  MUFU.LG2 R4, R11 ;  /* 0x0000000b00047308 */ /* 0x000ea40000000c00 */
[----:B--2---:R-:W-:-:S04]  /*ed90*/  @!P0 FADD R4, R4, -24 ;  /* 0xc1c0000004048421 */ /* 0x004fc80000000000 */
[----:B------:R-:W-:-:S04]  /*eda0*/  FMUL R4, R4, 0.69314718246459960938 ;  /* 0x3f31721804047820 */ /* 0x000fc80000400000 */
[----:B------:R-:W-:-:S07]  /*edb0*/  FFMA R6, R7, UR4, R4 ;  /* 0x0000000407067c23 */ /* 0x000fce0008000004 */
.L_x_54:
[----:B------:R-:W-:Y:S05]  /*edc0*/  BSYNC B0 ;  /* 0x0000000000007941 */ /* 0x000fea0003800000 */
.L_x_53:
[----:B------:R-:W-:Y:S01]  /*edd0*/  FSETP.NE.AND P0, PT, R24, -R25, PT ;  /* 0x800000191800720b */ /* 0x000fe20003f05000 */
[----:B------:R-:W-:Y:S01]  /*ede0*/  ULDC UR4, c[0x0][0x608] ;  /* 0x0001820000047ab9 */ /* 0x000fe20000000800 */
[----:B------:R-:W-:Y:S01]  /*edf0*/  BSSY B0, `(.L_x_58) ;  /* 0x0000051000007945 */ /* 0x000fe20003800000 */
[----:B------:R-:W-:-:S04]  /*ee00*/  FMUL R13, R13, UR4 ;  /* 0x000000040d0d7c20 */ /* 0x000fc80008400000 */
        /* <DEDUP_REMOVED lines=56> */
[----:B------:R-:W-:Y:S06]  /*f190*/  @!P0 BRA `(.L_x_59) ;  /* 0x0000000000588947 */ /* 0x000fec0003800000 */
        /* <DEDUP_REMOVED lines=8> */
[----:B------:R-:W-:Y:S01]  /*f220*/  MOV R12, R13 ;  /* 0x0000000d000c7202 */ /* 0x000fe20000000f00 */
[----:B------:R-:W-:Y:S06]  /*f230*/  BRA `(.L_x_62) ;  /* 0x0000000000107947 */ /* 0x000fec0003800000 */
.L_x_61:
[----:B------:R-:W2:Y:S02]  /*f240*/  MUFU.RCP R12, R9 ;  /* 0x00000009000c7308 */ /* 0x000ea40000001000 */
[----:B--2---:R-:W-:-:S04]  /*f250*/  FFMA R4, R9, R12, -1 ;  /* 0xbf80000009047423 */ /* 0x004fc8000000000c */
[----:B------:R-:W-:-:S04]  /*f260*/  FADD.FTZ R5, -R4, -RZ ;  /* 0x800000ff04057221 */ /* 0x000fc80000010100 */
[----:B------:R-:W-:-:S07]  /*f270*/  FFMA R12, R12, R5, R12 ;  /* 0x000000050c0c7223 */ /* 0x000fce000000000c */
.L_x_62:
[----:B------:R-:W-:Y:S05]  /*f280*/  BSYNC B1 ;  /* 0x0000000000017941 */ /* 0x000fea0003800000 */
.L_x_60:
[----:B------:R-:W-:Y:S01]  /*f290*/  FSETP.GEU.AND P0, PT, |R9|, 1.175494350822287508e-38, PT ;  /* 0x008000000900780b */ /* 0x000fe20003f0e200 */
[----:B------:R-:W-:-:S12]  /*f2a0*/  ULDC UR4, c[0x0][0x600] ;  /* 0x0001800000047ab9 */ /* 0x000fd80000000800 */
[----:B------:R-:W-:-:S04]  /*f2b0*/  @!P0 FMUL R9, R9, 16777216 ;  /* 0x4b80000009098820 */ /* 0x000fc80000400000 */
[----:B------:R-:W2:Y:S02]  /*f2c0*/  MUFU.LG2 R4, R9 ;  /* 0x0000000900047308 */ /* 0x000ea40000000c00 */
[----:B--2---:R-:W-:-:S04]  /*f2d0*/  @!P0 FADD R4, R4, -24 ;  /* 0xc1c0000004048421 */ /* 0x004fc80000000000 */
[----:B------:R-:W-:-:S04]  /*f2e0*/  FMUL R5, R4, 0.69314718246459960938 ;  /* 0x3f31721804057820 */ /* 0x000fc80000400000 */
[----:B------:R-:W-:-:S07]  /*f2f0*/  FFMA R8, R10, UR4, R5 ;  /* 0x000000040a087c23 */ /* 0x000fce0008000005 */
.L_x_59:
[----:B------:R-:W-:Y:S05]  /*f300*/  BSYNC B0 ;  /* 0x0000000000007941 */ /* 0x000fea0003800000 */
.L_x_58:
[----:B------:R-:W-:Y:S01]  /*f310*/  R2UR UR5, R0 ;  /* 0x00000000000572ca */ /* 0x000fe200000e0000 */
[----:B------:R-:W-:Y:S01]  /*f320*/  UISETP.NE.AND UP0, UPT, UR61, 0x1, UPT ;  /* 0x000000013d00788c */ /* 0x000fe2000bf05270 */
[----:B------:R-:W-:Y:S01]  /*f330*/  SHF.L.U32 R4, R23, 0x1f, RZ ;  /* 0x0000001f17047819 */ /* 0x000fe200000006ff */
[----:B------:R-:W-:Y:S01]  /*f340*/  UISETP.NE.AND UP1, UPT, UR61, 0x2, UPT ;  /* 0x000000023d00788c */ /* 0x000fe2000bf25270 */
[----:B------:R-:W-:Y:S01]  /*f350*/  LOP3.LUT P0, RZ, R2, 0x3, RZ, 0xc0, !PT ;  /* 0x0000000302ff7812 */ /* 0x000fe2000780c0ff */
[----:B------:R-:W-:Y:S02]  /*f360*/  ULDC UR4, c[0x0][0x608] ;  /* 0x0001820000047ab9 */ /* 0x000fe40000000800 */
[----:B------:R-:W-:-:S04]  /*f370*/  FMUL R12, R12, UR4 ;  /* 0x000000040c0c7c20 */ /* 0x000fc80008400000 */
[-C--:B------:R-:W-:Y:S01]  /*f380*/  FMUL R186, R186, R12.reuse ;  /* 0x0000000cbaba7220 */ /* 0x080fe20000400000 */
[----:B------:R-:W-:Y:S01]  /*f390*/  @!UP0 ULOP3.LUT UP2, URZ, UR45, 0x2, URZ, 0xc0, !UPT ;  /* 0x000000022d3f8892 */ /* 0x000fe2000f84c03f */
[----:B------:R-:W2:Y:S01]  /*f3a0*/  SYNCS.PHASECHK.TRANS64.TRYWAIT P1, [UR5+0x8], R4 ;  /* 0x00000804ff0075a7 */ /* 0x000ea20008020145 */
[----:B------:R-:W-:Y:S01]  /*f3b0*/  @!UP0 ULOP3.LUT UR45, UR45, 0x1, URZ, 0xc0, !UPT ;  /* 0x000000012d2d8892 */ /* 0x000fe2000f8ec03f */
[-C--:B------:R-:W-:Y:S01]  /*f3c0*/  FMUL R187, R187, R12.reuse ;  /* 0x0000000cbbbb7220 */ /* 0x080fe20000400000 */
[----:B------:R-:W-:Y:S01]  /*f3d0*/  @!UP0 USEL UR4, URZ, 0x1, UP2 ;  /* 0x000000013f048887 */ /* 0x000fe20009000000 */
[-C--:B------:R-:W-:Y:S01]  /*f3e0*/  FMUL R190, R190, R12.reuse ;  /* 0x0000000cbebe7220 */ /* 0x080fe20000400000 */
[----:B------:R-:W-:Y:S01]  /*f3f0*/  @!UP1 UIADD3 UR5, UR45, 0x1, URZ ;  /* 0x000000012d059890 */ /* 0x000fe2000fffe03f */
[-C--:B------:R-:W-:Y:S01]  /*f400*/  FMUL R191, R191, R12.reuse ;  /* 0x0000000cbfbf7220 */ /* 0x080fe20000400000 */
[----:B------:R-:W-:Y:S01]  /*f410*/  @!UP0 ULOP3.LUT UR60, UR60, UR4, URZ, 0x3c, !UPT ;  /* 0x000000043c3c8292 */ /* 0x000fe2000f8e3c3f */
[-C--:B------:R-:W-:Y:S01]  /*f420*/  FMUL R194, R194, R12.reuse ;  /* 0x0000000cc2c27220 */ /* 0x080fe20000400000 */
[----:B------:R-:W-:Y:S01]  /*f430*/  @!UP1 UISETP.GT.U32.AND UP2, UPT, UR5, 0x1, UPT ;  /* 0x000000010500988c */ /* 0x000fe2000bf44070 */
[-C--:B------:R-:W-:Y:S01]  /*f440*/  FMUL R195, R195, R12.reuse ;  /* 0x0000000cc3c37220 */ /* 0x080fe20000400000 */
[----:B------:R-:W-:Y:S01]  /*f450*/  @!UP1 ULOP3.LUT UR45, UR45, 0x1, URZ, 0xc, !UPT ;  /* 0x000000012d2d9892 */ /* 0x000fe2000f8e0c3f */
[-C--:B------:R-:W-:Y:S01]  /*f460*/  FMUL R198, R198, R12.reuse ;  /* 0x0000000cc6c67220 */ /* 0x080fe20000400000 */
[----:B------:R-:W-:Y:S01]  /*f470*/  @!UP1 USEL UR4, URZ, 0x1, !UP2 ;  /* 0x000000013f049887 */ /* 0x000fe2000d000000 */
[-C--:B------:R-:W-:Y:S01]  /*f480*/  FMUL R199, R199, R12.reuse ;  /* 0x0000000cc7c77220 */ /* 0x080fe20000400000 */
[-C--:B------:R-:W-:Y:S01]  /*f490*/  FMUL R170, R170, R12.reuse ;  /* 0x0000000caaaa7220 */ /* 0x080fe20000400000 */
[-C--:B------:R-:W-:Y:S01]  /*f4a0*/  FMUL R171, R171, R12.reuse ;  /* 0x0000000cabab7220 */ /* 0x080fe20000400000 */
[----:B------:R-:W-:Y:S01]  /*f4b0*/  @!UP1 ULOP3.LUT UR60, UR60, UR4, URZ, 0x3c, !UPT ;  /* 0x000000043c3c9292 */ /* 0x000fe2000f8e3c3f */
        /* <DEDUP_REMOVED lines=30> */
[----:B--2---:R-:W-:Y:S06]  /*f6a0*/  @!P1 BRA `(.L_x_63) ;  /* 0x0000004400549947 */ /* 0x004fec0003800000 */
.L_x_137:
[----:B------:R-:W-:Y:S01]  /*f6b0*/  R2UR UR4, R3 ;  /* 0x00000000030472ca */ /* 0x000fe200000e0000 */
[----:B------:R-:W-:-:S12]  /*f6c0*/  BSSY B0, `(.L_x_64) ;  /* 0x000001c000007945 */ /* 0x000fd80003800000 */
[----:B------:R-:W-:Y:S01]  /*f6d0*/  USHF.L.U32 UR42, UR4, 0x6, URZ ;  /* 0x00000006042a7899 */ /* 0x000fe2000800063f */
[----:B------:R-:W-:Y:S11]  /*f6e0*/  @P0 BRA `(.L_x_65) ;  /* 0x0000000000640947 */ /* 0x000ff60003800000 */
[----:B------:R-:W3:Y:S01]  /*f6f0*/  LDC R10, c[0x0][0xa10] ;  /* 0x00028400ff0a7b82 */ /* 0x000ee20000000800 */
[----:B------:R-:W-:Y:S01]  /*f700*/  LOP3.LUT R0, R2, 0x60, RZ, 0xc0, !PT ;  /* 0x0000006002007812 */ /* 0x000fe200078ec0ff */
[----:B------:R-:W-:Y:S01]  /*f710*/  ULDC UR4, c[0x0][0x288] ;  /* 0x0000a20000047ab9 */ /* 0x000fe20000000800 */
[----:B------:R-:W-:Y:S01]  /*f720*/  SHF.R.U32.HI R3, RZ, 0x2, R2 ;  /* 0x00000002ff037819 */ /* 0x000fe20000011602 */
[----:B------:R-:W-:Y:S01]  /*f730*/  ULDC.64 UR6, c[0x0][0x208] ;  /* 0x0000820000067ab9 */ /* 0x000fe20000000a00 */
[----:B------:R-:W-:Y:S02]  /*f740*/  SHF.R.U32.HI R0, RZ, 0x5, R0 ;  /* 0x00000005ff007819 */ /* 0x000fe40000011600 */
[----:B------:R-:W-:Y:S01]  /*f750*/  IADD3 R7, RZ, -UR46, RZ ;  /* 0x8000002eff077c10 */ /* 0x000fe2000fffe0ff */
[----:B--2---:R-:W2:Y:S01]  /*f760*/  LDC.64 R4, c[0x0][0x688] ;  /* 0x0001a200ff047b82 */ /* 0x004ea20000000a00 */
[----:B------:R-:W-:Y:S02]  /*f770*/  LOP3.LUT R3, R3, 0x7, RZ, 0xc0, !PT ;  /* 0x0000000703037812 */ /* 0x000fe400078ec0ff */
[----:B------:R-:W-:-:S04]  /*f780*/  SHF.L.U32 R0, R0, 0x4, RZ ;  /* 0x0000000400007819 */ /* 0x000fc800000006ff */
[----:B------:R-:W-:Y:S01]  /*f790*/  LOP3.LUT R3, R0, 0xfffffff0, R3, 0xe2, !PT ;  /* 0xfffffff000037812 */ /* 0x000fe200078ee203 */
[----:B---3--:R-:W-:-:S04]  /*f7a0*/  IMAD R7, R10, R7, UR47 ;  /* 0x0000002f0a077e24 */ /* 0x008fc8000f8e0207 */
[----:B--2---:R-:W-:Y:S01]  /*f7b0*/  IMAD R4, R7, R4, UR42 ;  /* 0x0000002a07047e24 */ /* 0x004fe2000f8e0204 */
[----:B------:R-:W-:-:S03]  /*f7c0*/  IADD3 R7, R3, UR42, RZ ;  /* 0x0000002a03077c10 */ /* 0x000fc6000fffe0ff */
[----:B------:R-:W-:Y:S01]  /*f7d0*/  IMAD R4, R5, UR44, R4 ;  /* 0x0000002c05047c24 */ /* 0x000fe2000f8e0204 */
[C---:B------:R-:W-:Y:S02]  /*f7e0*/  IADD3 R0, R7.reuse, 0x8, RZ ;  /* 0x0000000807007810 */ /* 0x040fe40007ffe0ff */
[----:B------:R-:W-:Y:S02]  /*f7f0*/  ISETP.GE.U32.AND P0, PT, R7, UR4, PT ;  /* 0x0000000407007c0c */ /* 0x000fe4000bf06070 */
[----:B------:R-:W-:Y:S02]  /*f800*/  IADD3 R3, P2, R3, R4, RZ ;  /* 0x0000000403037210 */ /* 0x000fe40007f5e0ff */
[----:B------:R-:W-:Y:S01]  /*f810*/  ISETP.GE.U32.AND P1, PT, R0, UR4, PT ;  /* 0x0000000400007c0c */ /* 0x000fe2000bf26070 */
[----:B------:R-:W-:Y:S01]  /*f820*/  ULDC.64 UR4, c[0x0][0x680] ;  /* 0x0001a00000047ab9 */ /* 0x000fe20000000a00 */
[----:B------:R-:W-:Y:S02]  /*f830*/  LEA.HI.X.SX32 R0, R4, RZ, 0x1, P2 ;  /* 0x000000ff04007211 */ /* 0x000fe400010f0eff */
[----:B------:R-:W-:-:S04]  /*f840*/  LEA R4, P2, R3, UR4, 0x2 ;  /* 0x0000000403047c11 */ /* 0x000fc8000f8410ff */
[----:B------:R-:W-:-:S05]  /*f850*/  LEA.HI.X R5, R3, UR5, R0, 0x2, P2 ;  /* 0x0000000503057c11 */ /* 0x000fca00090f1400 */
[----:B------:R3:W-:Y:S04]  /*f860*/  @!P0 STG.E desc[UR6][R4.64], R6 ;  /* 0x0000000604008986 */ /* 0x0007e8000c101906 */
[----:B------:R3:W-:Y:S02]  /*f870*/  @!P1 STG.E desc[UR6][R4.64+0x20], R8 ;  /* 0x0000200804009986 */ /* 0x0007e4000c101906 */
.L_x_65:
[----:B------:R-:W-:Y:S05]  /*f880*/  BSYNC B0 ;  /* 0x0000000000007941 */ /* 0x000fea0003800000 */
.L_x_64:
[----:B------:R-:W-:Y:S01]  /*f890*/  ULDC.64 UR4, c[0x0][0x730] ;  /* 0x0001cc0000047ab9 */ /* 0x000fe20000000a00 */
[-C--:B------:R-:W-:Y:S01]  /*f8a0*/  FMUL R106, R106, R12.reuse ;  /* 0x0000000c6a6a7220 */ /* 0x080fe20000400000 */
[----:B------:R-:W-:Y:S01]  /*f8b0*/  ISETP.NE.U32.AND P0, PT, RZ, UR4, PT ;  /* 0x00000004ff007c0c */ /* 0x000fe2000bf05070 */
[-C--:B------:R-:W-:Y:S01]  /*f8c0*/  FMUL R107, R107, R12.reuse ;  /* 0x0000000c6b6b7220 */ /* 0x080fe20000400000 */
[-C--:B------:R-:W-:Y:S01]  /*f8d0*/  FMUL R110, R110, R12.reuse ;  /* 0x0000000c6e6e7220 */ /* 0x080fe20000400000 */
[-C--:B------:R-:W-:Y:S01]  /*f8e0*/  FMUL R111, R111, R12.reuse ;  /* 0x0000000c6f6f7220 */ /* 0x080fe20000400000 */
[----:B------:R-:W-:Y:S01]  /*f8f0*/  ISETP.NE.AND.EX P0, PT, RZ, UR5, PT, P0 ;  /* 0x00000005ff007c0c */ /* 0x000fe2000bf05300 */
        /* <DEDUP_REMOVED lines=12> */
[----:B------:R-:W-:Y:S06]  /*f9c0*/  @P0 BRA `(.L_x_66) ;  /* 0x0000000000280947 */ /* 0x000fec0003800000 */
[----:B------:R-:W-:Y:S02]  /*f9d0*/  ULDC.64 UR4, c[0x0][0x728] ;  /* 0x0001ca0000047ab9 */ /* 0x000fe40000000a00 */
[----:B------:R-:W-:-:S04]  /*f9e0*/  ISETP.NE.U32.AND P0, PT, RZ, UR4, PT ;  /* 0x00000004ff007c0c */ /* 0x000fc8000bf05070 */
[----:B------:R-:W-:-:S13]  /*f9f0*/  ISETP.NE.AND.EX P0, PT, RZ, UR5, PT, P0 ;  /* 0x00000005ff007c0c */ /* 0x000fda000bf05300 */
[----:B------:R-:W-:Y:S05]  /*fa00*/  @!P0 BRA `(.L_x_67) ;  /* 0x0000000000108947 */ /* 0x000fea0003800000 */
[----:B--23--:R-:W2:Y:S01]  /*fa10*/  LDC.64 R4, c[0x0][0x728] ;  /* 0x0001ca00ff047b82 */ /* 0x00cea20000000a00 */
[----:B------:R-:W-:Y:S02]  /*fa20*/  ULDC.64 UR4, c[0x0][0x208] ;  /* 0x0000820000047ab9 */ /* 0x000fe40000000a00 */
[----:B--2---:R4:W5:Y:S01]  /*fa30*/  LDG.E R19, desc[UR4][R4.64] ;  /* 0x0000000404137981 */ /* 0x004962000c1e1900 */
[----:B------:R-:W-:Y:S05]  /*fa40*/  BRA `(.L_x_66) ;  /* 0x0000000000087947 */ /* 0x000fea0003800000 */
.L_x_67:
[----:B------:R-:W-:Y:S02]  /*fa50*/  ULDC UR4, c[0x0][0x720] ;  /* 0x0001c80000047ab9 */ /* 0x000fe40000000800 */
[----:B------:R-:W-:-:S07]  /*fa60*/  MOV R19, UR4 ;  /* 0x0000000400137c02 */ /* 0x000fce0008000f00 */
.L_x_66:
[----:B------:R-:W-:-:S04]  /*fa70*/  MOV R0, RZ ;  /* 0x000000ff00007202 */ /* 0x000fc80000000f00 */
[----:B------:R-:W-:-:S13]  /*fa80*/  LOP3.LUT P0, RZ, R0, 0x1bf, RZ, 0xc0, !PT ;  /* 0x000001bf00ff7812 */ /* 0x000fda000780c0ff */
[----:B------:R-:W-:Y:S05]  /*fa90*/  @!P0 BRA `(.L_x_68) ;  /* 0x0000000000408947 */ /* 0x000fea0003800000 */
[----:B------:R-:W-:Y:S01]  /*faa0*/  MOV R14, 0x0 ;  /* 0x00000000000e7802 */ /* 0x000fe20000000f00 */
[----:B------:R-:W-:Y:S01]  /*fab0*/  ULDC.64 UR4, c[0x4][0x70] ;  /* 0x01001c0000047ab9 */ /* 0x000fe20000000a00 */
[----:B------:R-:W-:Y:S01]  /*fac0*/  ULDC.64 UR6, c[0x4][0x8] ;  /* 0x0100020000067ab9 */ /* 0x000fe20000000a00 */
[----:B--234-:R-:W-:Y:S02]  /*fad0*/  MOV R4, UR4 ;  /* 0x0000000400047c02 */ /* 0x01cfe40008000f00 */
[----:B------:R-:W-:Y:S01]  /*fae0*/  MOV R5, UR5 ;  /* 0x0000000500057c02 */ /* 0x000fe20008000f00 */
[----:B------:R-:W2:Y:S01]  /*faf0*/  LDC.64 R14, c[0x4][R14] ;  /* 0x010000000e0e7b82 */ /* 0x000ea20000000a00 */
[----:B------:R-:W-:Y:S01]  /*fb00*/  ULDC.64 UR4, c[0x4][0x78] ;  /* 0x01001e0000047ab9 */ /* 0x000fe20000000a00 */
[----:B------:R-:W-:Y:S02]  /*fb10*/  MOV R10, UR6 ;  /* 0x00000006000a7c02 */ /* 0x000fe40008000f00 */
[----:B------:R-:W-:-:S02]  /*fb20*/  MOV R6, UR4 ;  /* 0x0000000400067c02 */ /* 0x000fc40008000f00 */
[----:B------:R-:W-:Y:S02]  /*fb30*/  MOV R7, UR5 ;  /* 0x0000000500077c02 */ /* 0x000fe40008000f00 */
[----:B------:R-:W-:Y:S02]  /*fb40*/  MOV R11, UR7 ;  /* 0x00000007000b7c02 */ /* 0x000fe40008000f00 */
[----:B------:R-:W-:Y:S02]  /*fb50*/  MOV R8, 0x70 ;  /* 0x0000007000087802 */ /* 0x000fe40000000f00 */
[----:B------:R-:W-:Y:S02]  /*fb60*/  MOV R12, 0x1 ;  /* 0x00000001000c7802 */ /* 0x000fe40000000f00 */
[----:B------:R-:W-:-:S07]  /*fb70*/  MOV R13, RZ ;  /* 0x000000ff000d7202 */ /* 0x000fce0000000f00 */
[----:B------:R-:W-:-:S07]  /*fb80*/  LEPC R20, `(.L_x_68) ;  /* 0x000000001014794e */ /* 0x000fce0000000000 */
[----:B-12--5:R-:W-:Y:S05]  /*fb90*/  CALL.ABS.NOINC R14 ;  /* 0x000000000e007343 */ /* 0x026fea0003c00000 */
.L_x_68:
[----:B------:R-:W-:Y:S02]  /*fba0*/  MOV R24, UR37 ;  /* 0x0000002500187c02 */ /* 0x000fe40008000f00 */
[----:B------:R-:W-:-:S05]  /*fbb0*/  MOV R3, UR61 ;  /* 0x0000003d00037c02 */ /* 0x000fca0008000f00 */
[----:B------:R-:W-:-:S05]  /*fbc0*/  IMAD R24, R3, 0x2200, R24 ;  /* 0x0000220003187824 */ /* 0x000fca00078e0218 */
[----:B------:R-:W-:-:S04]  /*fbd0*/  IADD3 R25, R24, 0x51e00, RZ ;  /* 0x00051e0018197810 */ /* 0x000fc80007ffe0ff */
        /* <DEDUP_REMOVED lines=18> */
.L_x_69:
[C---:B------:R-:W-:Y:S01]  /*fd00*/  SHF.L.U32 R0, R2.reuse, 0x4, RZ ;  /* 0x0000000402007819 */ /* 0x040fe200000006ff */
[----:B------:R-:W-:Y:S01]  /*fd10*/  ULDC.64 UR4, c[0x0][0x730] ;  /* 0x0001cc0000047ab9 */ /* 0x000fe20000000a00 */
[----:B------:R-:W-:Y:S02]  /*fd20*/  SHF.L.U32 R3, R2, 0x5, RZ ;  /* 0x0000000502037819 */ /* 0x000fe400000006ff */
[----:B------:R-:W-:Y:S02]  /*fd30*/  LOP3.LUT R0, R0, 0x600, RZ, 0xc0, !PT ;  /* 0x0000060000007812 */ /* 0x000fe400078ec0ff */
[----:B--234-:R-:W-:Y:S02]  /*fd40*/  SHF.R.U32.HI R5, RZ, 0x1, R2 ;  /* 0x00000001ff057819 */ /* 0x01cfe40000011602 */
[----:B------:R-:W-:Y:S02]  /*fd50*/  LOP3.LUT R4, R3, 0xc0, RZ, 0xc0, !PT ;  /* 0x000000c003047812 */ /* 0x000fe400078ec0ff */
[----:B------:R-:W-:-:S02]  /*fd60*/  LOP3.LUT R0, R0, 0x20, R3, 0xf8, !PT ;  /* 0x0000002000007812 */ /* 0x000fc400078ef803 */
[----:B------:R-:W-:Y:S02]  /*fd70*/  LOP3.LUT R5, R4, 0x8, R5, 0xf8, !PT ;  /* 0x0000000804057812 */ /* 0x000fe400078ef805 */
[----:B------:R-:W-:Y:S02]  /*fd80*/  LOP3.LUT R4, R0, 0x100, R3, 0xf8, !PT ;  /* 0x0000010000047812 */ /* 0x000fe400078ef803 */
[----:B------:R-:W-:Y:S02]  /*fd90*/  LOP3.LUT R0, R2, 0x7f, RZ, 0xc0, !PT ;  /* 0x0000007f02007812 */ /* 0x000fe400078ec0ff */
[----:B------:R-:W-:Y:S01]  /*fda0*/  ISETP.NE.U32.AND P0, PT, RZ, UR4, PT ;  /* 0x00000004ff007c0c */ /* 0x000fe2000bf05070 */
[----:B------:R-:W-:Y:S01]  /*fdb0*/  ULDC UR4, c[0x0][0x720] ;  /* 0x0001c80000047ab9 */ /* 0x000fe20000000800 */
[----:B------:R-:W-:Y:S02]  /*fdc0*/  IADD3 R0, R0, 0x1f, RZ ;  /* 0x0000001f00007810 */ /* 0x000fe40007ffe0ff */
[----:B------:R-:W-:-:S02]  /*fdd0*/  SHF.L.U32 R6, R2, 0x2, RZ ;  /* 0x0000000202067819 */ /* 0x000fc400000006ff */
[----:B------:R-:W-:Y:S02]  /*fde0*/  ISETP.NE.AND.EX P0, PT, RZ, UR5, PT, P0 ;  /* 0x00000005ff007c0c */ /* 0x000fe4000bf05300 */
[----:B------:R-:W-:Y:S02]  /*fdf0*/  ISETP.GT.U32.AND P1, PT, R0, 0x3e, PT ;  /* 0x0000003e0000780c */ /* 0x000fe40003f24070 */
[----:B------:R-:W-:Y:S02]  /*fe00*/  LOP3.LUT R5, R5, 0x18, R6, 0x78, !PT ;  /* 0x0000001805057812 */ /* 0x000fe400078e7806 */
[----:B-----5:R-:W-:Y:S02]  /*fe10*/  FSEL R3, R19, UR4, !P0 ;  /* 0x0000000413037c08 */ /* 0x020fe4000c000000 */
[----:B------:R-:W-:Y:S02]  /*fe20*/  LOP3.LUT R0, R4, R5, RZ, 0xfc, !PT ;  /* 0x0000000504007212 */ /* 0x000fe400078efcff */
[----:B------:R-:W-:Y:S01]  /*fe30*/  LOP3.LUT P0, RZ, R2, 0x4, RZ, 0xc0, !PT ;  /* 0x0000000402ff7812 */ /* 0x000fe2000780c0ff */
        /* <DEDUP_REMOVED lines=16> */
[----:B------:R-:W-:Y:S01]  /*ff40*/  MOV R20, 0x20 ;  /* 0x0000002000147802 */ /* 0x000fe20000000f00 */
        /* <DEDUP_REMOVED lines=104> */
[----:B------:R-:W-:Y:S02]  /*105d0*/  SEL R20, R20, 0xffffffe0, !P0 ;  /* 0xffffffe014147807 */ /* 0x000fe40004000000 */
[C---:B------:R-:W-:Y:S02]  /*105e0*/  LEA R25, R0.reuse, R25, 0x1 ;  /* 0x0000001900197211 */ /* 0x040fe400078e08ff */
[----:B------:R-:W-:Y:S01]  /*105f0*/  LEA R3, R0, R24, 0x1 ;  /* 0x0000001800037211 */ /* 0x000fe200078e08ff */
[----:B------:R-:W-:Y:S06]  /*10600*/  @P1 BRA `(.L_x_70) ;  /* 0x0000000000041947 */ /* 0x000fec0003800000 */
[----:B------:R-:W-:-:S04]  /*10610*/  DEPBAR.LE SB0, 0x1 ;  /* 0x000080400000791a */ /* 0x000fc80000000000 */
.L_x_70:
[----:B------:R-:W-:Y:S05]  /*10620*/  WARPSYNC.ALL ;  /* 0x0000000000007948 */ /* 0x000fea0003800000 */
[----:B------:R-:W-:Y:S01]  /*10630*/  BAR.SYNC.DEFER_BLOCKING 0x1, 0x80 ;  /* 0x0042000000007b1d */ /* 0x000fe20000010000 */
[----:B------:R-:W-:Y:S02]  /*10640*/  IADD3 R0, R25, R20, RZ ;  /* 0x0000001419007210 */ /* 0x000fe40007ffe0ff */
[----:B------:R-:W-:Y:S02]  /*10650*/  F2FP.F16.F32.PACK_AB R14, R14, R15 ;  /* 0x0000000f0e0e723e */ /* 0x000fe400000000ff */
[----:B------:R-:W-:Y:S01]  /*10660*/  F2FP.F16.F32.PACK_AB R12, R169, R168 ;  /* 0x000000a8a90c723e */ /* 0x000fe200000000ff */
[----:B------:R-:W-:Y:S01]  /*10670*/  BSSY B0, `(.L_x_71) ;  /* 0x000001e000007945 */ /* 0x000fe20003800000 */
[----:B------:R-:W-:-:S02]  /*10680*/  F2FP.F16.F32.PACK_AB R13, R13, R170 ;  /* 0x000000aa0d0d723e */ /* 0x000fc400000000ff */
[----:B------:R-:W-:Y:S02]  /*10690*/  F2FP.F16.F32.PACK_AB R15, R175, R174 ;  /* 0x000000aeaf0f723e */ /* 0x000fe400000000ff */
[----:B------:R-:W-:Y:S02]  /*106a0*/  F2FP.F16.F32.PACK_AB R28, R28, R21 ;  /* 0x000000151c1c723e */ /* 0x000fe400000000ff */
[----:B------:R-:W-:Y:S02]  /*106b0*/  F2FP.F16.F32.PACK_AB R29, R29, R178 ;  /* 0x000000b21d1d723e */ /* 0x000fe400000000ff */
[----:B------:R-:W-:Y:S02]  /*106c0*/  F2FP.F16.F32.PACK_AB R30, R30, R27 ;  /* 0x0000001b1e1e723e */ /* 0x000fe400000000ff */
[----:B------:R-:W-:Y:S02]  /*106d0*/  F2FP.F16.F32.PACK_AB R31, R31, R182 ;  /* 0x000000b61f1f723e */ /* 0x000fe400000000ff */
[----:B------:R-:W-:Y:S01]  /*106e0*/  IADD3 R20, R20, 0x1000, R25 ;  /* 0x0000100014147810 */ /* 0x000fe20007ffe019 */
[----:B------:R2:W-:Y:S04]  /*106f0*/  STSM.16.M88.4 [R3+0x51e00], R4 ;  /* 0x051e000403007844 */ /* 0x0005e80000000200 */
[----:B------:R2:W-:Y:S01]  /*10700*/  STSM.16.M88.4 [R0], R8 ;  /* 0x0000000800007844 */ /* 0x0005e20000000200 */
[----:B------:R-:W-:Y:S01]  /*10710*/  @!PT LDS RZ, [RZ] ;  /* 0x00000000fffff984 */ /* 0x000fe20000000800 */
[----:B------:R-:W-:Y:S01]  /*10720*/  @!PT LDS RZ, [RZ] ;  /* 0x00000000fffff984 */ /* 0x000fe20000000800 */
[----:B------:R-:W-:Y:S01]  /*10730*/  @!PT LDS RZ, [RZ] ;  /* 0x00000000fffff984 */ /* 0x000fe20000000800 */
[----:B------:R-:W-:Y:S01]  /*10740*/  @!PT LDS RZ, [RZ] ;  /* 0x00000000fffff984 */ /* 0x000fe20000000800 */
[----:B------:R3:W-:Y:S06]  /*10750*/  MEMBAR.ALL.CTA ;  /* 0x0000000000007992 */ /* 0x0007ec0000008000 */
[----:B---3--:R-:W3:Y:S02]  /*10760*/  FENCE.VIEW.ASYNC.S ;  /* 0x00000000000073c6 */ /* 0x008ee40000000000 */
[----:B---3--:R-:W-:Y:S06]  /*10770*/  BAR.SYNC.DEFER_BLOCKING 0x1, 0x80 ;  /* 0x0042000000007b1d */ /* 0x008fec0000010000 */
[----:B------:R-:W-:Y:S05]  /*10780*/  @P1 BRA `(.L_x_72) ;  /* 0x0000000000301947 */ /* 0x000fea0003800000 */
[----:B------:R-:W-:Y:S01]  /*10790*/  R2UR UR40, R24 ;  /* 0x00000000182872ca */ /* 0x000fe200000e0000 */
[----:B------:R-:W-:Y:S01]  /*107a0*/  ULDC.64 UR8, c[0x0][0x198] ;  /* 0x0000660000087ab9 */ /* 0x000fe20000000a00 */
[----:B------:R-:W-:Y:S02]  /*107b0*/  UIADD3 UR43, -UR46, URZ, URZ ;  /* 0x0000003f2e2b7290 */ /* 0x000fe4000fffe13f */
[----:B------:R-:W-:Y:S01]  /*107c0*/  UIADD3 UR6, UP0, UR8, 0x670, URZ ;  /* 0x0000067008067890 */ /* 0x000fe2000ff1e03f */
[----:B------:R-:W-:Y:S01]  /*107d0*/  ULDC UR4, c[0x0][0xa10] ;  /* 0x0002840000047ab9 */ /* 0x000fe20000000800 */
[----:B------:R-:W-:Y:S01]  /*107e0*/  UMOV UR41, URZ ;  /* 0x0000003f00297c82 */ /* 0x000fe20008000000 */
[----:B------:R-:W-:Y:S02]  /*107f0*/  UIMAD UR43, UR4, UR43, UR47 ;  /* 0x0000002b042b72a4 */ /* 0x000fe4000f8e022f */
[----:B------:R-:W-:-:S04]  /*10800*/  UIADD3.X UR7, URZ, UR9, URZ, UP0, !UPT ;  /* 0x000000093f077290 */ /* 0x000fc800087fe43f */
[----:B------:R-:W-:-:S09]  /*10810*/  UIADD3 UR40, UR40, 0x51e00, URZ ;  /* 0x00051e0028287890 */ /* 0x000fd2000fffe03f */
[----:B------:R3:W-:Y:S01]  /*10820*/  UTMASTG.4D [UR40], [UR6] ;  /* 0x00000028060073b5 */ /* 0x0007e20008018000 */
[----:B------:R0:W-:Y:S01]  /*10830*/  UTMACMDFLUSH ;  /* 0x00000000000079b7 */ /* 0x0001e20000000000 */
[----:B---3--:R-:W-:-:S04]  /*10840*/  DEPBAR.LE SB0, 0x1 ;  /* 0x000080400000791a */ /* 0x008fc80000000000 */
.L_x_72:
[----:B------:R-:W-:Y:S05]  /*10850*/  BSYNC B0 ;  /* 0x0000000000007941 */ /* 0x000fea0003800000 */
.L_x_71:
[----:B------:R-:W-:Y:S01]  /*10860*/  BAR.SYNC.DEFER_BLOCKING 0x1, 0x80 ;  /* 0x0042000000007b1d */ /* 0x000fe20000010000 */
[----:B--2---:R-:W-:Y:S02]  /*10870*/  F2FP.F16.F32.PACK_AB R4, R153, R152 ;  /* 0x000000989904723e */ /* 0x004fe400000000ff */
[----:B------:R-:W-:Y:S02]  /*10880*/  F2FP.F16.F32.PACK_AB R5, R155, R154 ;  /* 0x0000009a9b05723e */ /* 0x000fe400000000ff */
[----:B------:R-:W-:Y:S01]  /*10890*/  F2FP.F16.F32.PACK_AB R6, R157, R156 ;  /* 0x0000009c9d06723e */ /* 0x000fe200000000ff */
[----:B------:R-:W-:Y:S01]  /*108a0*/  BSSY B0, `(.L_x_73) ;  /* 0x000001e000007945 */ /* 0x000fe20003800000 */
[----:B------:R-:W-:Y:S02]  /*108b0*/  F2FP.F16.F32.PACK_AB R7, R159, R158 ;  /* 0x0000009e9f07723e */ /* 0x000fe400000000ff */
[----:B------:R-:W-:Y:S02]  /*108c0*/  F2FP.F16.F32.PACK_AB R8, R161, R160 ;  /* 0x000000a0a108723e */ /* 0x000fe400000000ff */
[----:B------:R-:W-:-:S02]  /*108d0*/  F2FP.F16.F32.PACK_AB R9, R163, R162 ;  /* 0x000000a2a309723e */ /* 0x000fc400000000ff */
[----:B------:R-:W-:Y:S02]  /*108e0*/  F2FP.F16.F32.PACK_AB R10, R165, R164 ;  /* 0x000000a4a50a723e */ /* 0x000fe400000000ff */
[----:B------:R-:W-:Y:S01]  /*108f0*/  F2FP.F16.F32.PACK_AB R11, R167, R166 ;  /* 0x000000a6a70b723e */ /* 0x000fe200000000ff */
        /* <DEDUP_REMOVED lines=15> */
[----:B------:R-:W-:Y:S01]  /*109f0*/  UMOV UR9, 0x20 ;  /* 0x0000002000097882 */ /* 0x000fe20000000000 */
[----:B------:R-:W-:Y:S02]  /*10a00*/  UIMAD UR11, UR4, UR11, UR47 ;  /* 0x0000000b040b72a4 */ /* 0x000fe4000f8e022f */
[----:B------:R-:W-:Y:S01]  /*10a10*/  UIADD3.X UR7, URZ, UR13, URZ, UP0, !UPT ;  /* 0x0000000d3f077290 */ /* 0x000fe200087fe43f */
[----:B------:R-:W-:-:S03]  /*10a20*/  UMOV UR10, UR42 ;  /* 0x0000002a000a7c82 */ /* 0x000fc60008000000 */
[----:B------:R-:W-:Y:S01]  /*10a30*/  UIADD3 UR8, UR8, 0x52e00, URZ ;  /* 0x00052e0008087890 */ /* 0x000fe2000fffe03f */
[----:B------:R-:W-:-:S08]  /*10a40*/  UMOV UR12, UR44 ;  /* 0x0000002c000c7c82 */ /* 0x000fd00008000000 */
[----:B------:R3:W-:Y:S01]  /*10a50*/  UTMASTG.4D [UR8], [UR6] ;  /* 0x00000008060073b5 */ /* 0x0007e20008018000 */
[----:B------:R0:W-:Y:S01]  /*10a60*/  UTMACMDFLUSH ;  /* 0x00000000000079b7 */ /* 0x0001e20000000000 */
[----:B---3--:R-:W-:-:S04]  /*10a70*/  DEPBAR.LE SB0, 0x1 ;  /* 0x000080400000791a */ /* 0x008fc80000000000 */
.L_x_74:
[----:B------:R-:W-:Y:S05]  /*10a80*/  BSYNC B0 ;  /* 0x0000000000007941 */ /* 0x000fea0003800000 */
.L_x_73:
        /* <DEDUP_REMOVED lines=10> */
[----:B------:R2:W-:Y:S04]  /*10b30*/  STSM.16.M88.4 [R25], R4 ;  /* 0x0000000419007844 */ /* 0x0005e80000000200 */
        /* <DEDUP_REMOVED lines=23> */
.L_x_76:
[----:B------:R-:W-:Y:S05]  /*10cb0*/  BSYNC B0 ;  /* 0x0000000000007941 */ /* 0x000fea0003800000 */
.L_x_75:
[----:B------:R-:W-:Y:S01]  /*10cc0*/  BAR.SYNC.DEFER_BLOCKING 0x1, 0x80 ;  /* 0x0042000000007b1d */ /* 0x000fe20000010000 */
[----:B------:R-:W-:Y:S02]  /*10cd0*/  F2FP.F16.F32.PACK_AB R128, R129, R128 ;  /* 0x000000808180723e */ /* 0x000fe400000000ff */
[----:B------:R-:W-:Y:S02]  /*10ce0*/  F2FP.F16.F32.PACK_AB R129, R131, R130 ;  /* 0x000000828381723e */ /* 0x000fe400000000ff */
[----:B--2---:R-:W-:Y:S01]  /*10cf0*/  F2FP.F16.F32.PACK_AB R4, R121, R120 ;  /* 0x000000787904723e */ /* 0x004fe200000000ff */
        /* <DEDUP_REMOVED lines=30> */
.L_x_78:
[----:B------:R-:W-:Y:S05]  /*10ee0*/  BSYNC B0 ;  /* 0x0000000000007941 */ /* 0x000fea0003800000 */
.L_x_77:
[----:B------:R-:W-:Y:S01]  /*10ef0*/  BAR.SYNC.DEFER_BLOCKING 0x1, 0x80 ;  /* 0x0042000000007b1d */ /* 0x000fe20000010000 */
[----:B------:R-:W-:Y:S02]  /*10f00*/  F2FP.F16.F32.PACK_AB R104, R105, R104 ;  /* 0x000000686968723e */ /* 0x000fe400000000ff */
        /* <DEDUP_REMOVED lines=15> */
[----:B----4-:R-:W4:Y:S02]  /*11000*/  FENCE.VIEW.ASYNC.S ;  /* 0x00000000000073c6 */ /* 0x010f240000000000 */
[----:B----4-:R-:W-:Y:S06]  /*11010*/  BAR.SYNC.DEFER_BLOCKING 0x1, 0x80 ;  /* 0x0042000000007b1d */ /* 0x010fec0000010000 */
        /* <DEDUP_REMOVED lines=14> */
[----:B----4-:R-:W-:-:S04]  /*11100*/  DEPBAR.LE SB0, 0x1 ;  /* 0x000080400000791a */ /* 0x010fc80000000000 */
.L_x_80:
[----:B------:R-:W-:Y:S05]  /*11110*/  BSYNC B0 ;  /* 0x0000000000007941 */ /* 0x000fea0003800000 */
.L_x_79:
        /* <DEDUP_REMOVED lines=17> */
[----:B-----5:R-:W5:Y:S02]  /*11230*/  FENCE.VIEW.ASYNC.S ;  /* 0x00000000000073c6 */ /* 0x020f640000000000 */
[----:B-----5:R-:W-:Y:S06]  /*11240*/  BAR.SYNC.DEFER_BLOCKING 0x1, 0x80 ;  /* 0x0042000000007b1d */ /* 0x020fec0000010000 */
        /* <DEDUP_REMOVED lines=14> */
[----:B-1----:R-:W-:-:S04]  /*11330*/  DEPBAR.LE SB0, 0x1 ;  /* 0x000080400000791a */ /* 0x002fc80000000000 */
.L_x_82:
[----:B------:R-:W-:Y:S05]  /*11340*/  BSYNC B0 ;  /* 0x0000000000007941 */ /* 0x000fea0003800000 */
.L_x_81:
[----:B------:R-:W-:Y:S06]  /*11350*/  BAR.SYNC.DEFER_BLOCKING 0x1, 0x80 ;  /* 0x0042000000007b1d */ /* 0x000fec0000010000 */
[----:B------:R-:W-:Y:S01]  /*11360*/  BSSY B0, `(.L_x_83) ;  /* 0x0000018000007945 */ /* 0x000fe20003800000 */
[----:B------:R1:W-:Y:S04]  /*11370*/  STSM.16.M88.4 [R25], R88 ;  /* 0x0000005819007844 */ /* 0x0003e80000000200 */
        /* <DEDUP_REMOVED lines=20> */
[----:B------:R1:W-:Y:S02]  /*114c0*/  UTMASTG.4D [UR8], [UR6] ;  /* 0x00000008060073b5 */ /* 0x0003e40008018000 */
[----:B-1----:R0:W-:Y:S02]  /*114d0*/  UTMACMDFLUSH ;  /* 0x00000000000079b7 */ /* 0x0021e40000000000 */
.L_x_84:
[----:B------:R-:W-:Y:S05]  /*114e0*/  BSYNC B0 ;  /* 0x0000000000007941 */ /* 0x000fea0003800000 */
.L_x_83:
[----:B------:R-:W-:Y:S01]  /*114f0*/  ULEA UR4, UR61, 0xfffffff8, 0x3 ;  /* 0xfffffff83d047891 */ /* 0x000fe2000f8e183f */
[----:B------:R-:W-:-:S04]  /*11500*/  DEPBAR.LE SB0, 0x0 ;  /* 0x000080000000791a */ /* 0x000fc80000000000 */
[----:B------:R-:W-:Y:S01]  /*11510*/  ULOP3.LUT UR4, UR4, 0x8, URZ, 0xc0, !UPT ;  /* 0x0000000804047892 */ /* 0x000fe2000f8ec03f */
[----:B------:R-:W-:-:S03]  /*11520*/  LOP3.LUT R23, R23, 0x1, RZ, 0x3c, !PT ;  /* 0x0000000117177812 */ /* 0x000fc600078e3cff */
[----:B------:R-:W-:-:S06]  /*11530*/  ULOP3.LUT UR4, UR4, 0x18, URZ, 0x3c, !UPT ;  /* 0x0000001804047892 */ /* 0x000fcc000f8e3c3f */
[----:B-1-3--:R-:W-:Y:S01]  /*11540*/  MOV R0, UR4 ;  /* 0x0000000400007c02 */ /* 0x00afe20008000f00 */
[----:B------:R-:W-:Y:S02]  /*11550*/  ULDC UR4, c[0x0][0xc] ;  /* 0x0000030000047ab9 */ /* 0x000fe40000000800 */
[----:B------:R-:W-:Y:S01]  /*11560*/  IADD3 R17, R17, UR4, RZ ;  /* 0x0000000411117c10 */ /* 0x000fe2000fffe0ff */
[----:B------:R-:W-:Y:S01]  /*11570*/  ULDC UR4, c[0x0][0xa00] ;  /* 0x0002800000047ab9 */ /* 0x000fe20000000800 */
[----:B------:R1:W-:Y:S02]  /*11580*/  SYNCS.ARRIVE.TRANS64.A1T0 RZ, [R0+UR37+0x58490], RZ ;  /* 0x058490ff00ff79a7 */ /* 0x0003e40008100025 */
[----:B------:R-:W-:-:S13]  /*11590*/  ISETP.GE.AND P0, PT, R17, UR4, PT ;  /* 0x0000000411007c0c */ /* 0x000fda000bf06270 */
[----:B-1----:R-:W-:Y:S05]  /*115a0*/  @!P0 BRA `(.L_x_85) ;  /* 0xfffffef400d08947 */ /* 0x002fea000383ffff */
[----:B------:R-:W-:Y:S05]  /*115b0*/  EXIT ;  /* 0x000000000000794d */ /* 0x000fea0003800000 */
.L_x_6:
[----:B------:R-:W-:-:S08]  /*115c0*/  NOP ;  /* 0x0000000000007918 */ /* 0x000fd00000000000 */
[----:B------:R-:W2:-:S00]  /*115d0*/  USETMAXREG.DEALLOC.CTAPOOL 0x18 ;  /* 0x00000018000079c8 */ /* 0x000e8000080e0500 */
[----:B------:R-:W-:-:S13]  /*115e0*/  PLOP3.LUT P3, PT, PT, PT, UP0, 0x80, 0x0 ;  /* 0x000000000000781c */ /* 0x000fda0003f6f008 */
[----:B--2---:R-:W-:Y:S05]  /*115f0*/  @!P3 BRA `(.L_x_86) ;  /* 0x0000000c0038b947 */ /* 0x004fea0003800000 */
[----:B------:R-:W-:-:S13]  /*11600*/  PLOP3.LUT P2, PT, PT, PT, UP1, 0x80, 0x0 ;  /* 0x000000000000781c */ /* 0x000fda0003f4f018 */
[----:B-1----:R-:W-:Y:S05]  /*11610*/  @P2 EXIT ;  /* 0x000000000000294d */ /* 0x002fea0003800000 */
[----:B------:R-:W-:Y:S02]  /*11620*/  ULDC UR4, c[0x0][0xa00] ;  /* 0x0002800000047ab9 */ /* 0x000fe40000000800 */
[----:B------:R-:W-:-:S13]  /*11630*/  ISETP.GE.AND P2, PT, R17, UR4, PT ;  /* 0x0000000411007c0c */ /* 0x000fda000bf46270 */
[----:B------:R-:W-:Y:S05]  /*11640*/  @P2 EXIT ;  /* 0x000000000000294d */ /* 0x000fea0003800000 */
[----:B------:R-:W-:Y:S01]  /*11650*/  R2UR UR4, R16 ;  /* 0x00000000100472ca */ /* 0x000fe200000e0000 */
[----:B------:R-:W-:Y:S01]  /*11660*/  BSSY B0, `(.L_x_87) ;  /* 0x00000c6000007945 */ /* 0x000fe20003800000 */
[----:B------:R-:W-:Y:S01]  /*11670*/  LOP3.LUT P2, RZ, R2, 0x1f, RZ, 0xc0, !PT ;  /* 0x0000001f02ff7812 */ /* 0x000fe2000784c0ff */
[----:B------:R-:W-:Y:S01]  /*11680*/  ULDC UR25, c[0x0][0xc] ;  /* 0x0000030000197ab9 */ /* 0x000fe20000000800 */
[----:B------:R-:W-:Y:S01]  /*11690*/  MOV R4, 0x1 ;  /* 0x0000000100047802 */ /* 0x000fe20000000f00 */
[----:B------:R-:W-:Y:S01]  /*116a0*/  ULDC.64 UR22, c[0x0][0x198] ;  /* 0x0000660000167ab9 */ /* 0x000fe20000000a00 */
[----:B------:R-:W-:Y:S01]  /*116b0*/  PLOP3.LUT P0, PT, P2, P0, PT, 0x2a, 0x0 ;  /* 0x000000000000781c */ /* 0x000fe20001700572 */
[----:B------:R-:W-:Y:S01]  /*116c0*/  ULDC UR26, c[0x0][0xa00] ;  /* 0x00028000001a7ab9 */ /* 0x000fe20000000800 */
[----:B------:R-:W-:Y:S02]  /*116d0*/  MOV R0, RZ ;  /* 0x000000ff00007202 */ /* 0x000fe40000000f00 */
[----:B------:R-:W-:-:S03]  /*116e0*/  MOV R5, 0x1 ;  /* 0x0000000100057802 */ /* 0x000fc60000000f00 */
[----:B------:R-:W-:-:S12]  /*116f0*/  ULOP3.LUT UR24, UR4, 0x2, URZ, 0xfc, !UPT ;  /* 0x0000000204187892 */ /* 0x000fd8000f8efc3f */
.L_x_102:
[----:B------:R-:W1:Y:S01]  /*11700*/  LDC R6, c[0x0][0xa04] ;  /* 0x00028100ff067b82 */ /* 0x000e620000000800 */
[----:B------:R-:W-:Y:S01]  /*11710*/  MOV R7, R17 ;  /* 0x0000001100077202 */ /* 0x000fe20000000f00 */
[----:B------:R-:W-:-:S06]  /*11720*/  UMOV UR4, 0xffffffff ;  /* 0xffffffff00047882 */ /* 0x000fcc0000000000 */
[----:B------:R-:W2:Y:S08]  /*11730*/  LDC R10, c[0x0][0xa10] ;  /* 0x00028400ff0a7b82 */ /* 0x000eb00000000800 */
[----:B------:R-:W3:Y:S01]  /*11740*/  LDC R13, c[0x0][0xa1c] ;  /* 0x00028700ff0d7b82 */ /* 0x000ee20000000800 */
[----:B-1----:R-:W-:Y:S02]  /*11750*/  ISETP.NE.AND P2, PT, R6, 0x1, PT ;  /* 0x000000010600780c */ /* 0x002fe40003f45270 */
[----:B--2---:R-:W-:-:S11]  /*11760*/  ISETP.NE.AND P3, PT, R10, 0x1, PT ;  /* 0x000000010a00780c */ /* 0x004fd60003f65270 */
[----:B------:R-:W1:Y:S01]  /*11770*/  @P2 LDC.64 R8, c[0x0][0xa08] ;  /* 0x00028200ff082b82 */ /* 0x000e620000000a00 */
[----:B---3--:R-:W-:-:S07]  /*11780*/  ISETP.NE.AND P4, PT, R13, 0x1, PT ;  /* 0x000000010d00780c */ /* 0x008fce0003f85270 */
[----:B------:R-:W2:Y:S08]  /*11790*/  @P3 LDC R12, c[0x0][0xa14] ;  /* 0x00028500ff0c3b82 */ /* 0x000eb00000000800 */
[----:B------:R-:W3:Y:S08]  /*117a0*/  @P3 LDC R11, c[0x0][0xa18] ;  /* 0x00028600ff0b3b82 */ /* 0x000ef00000000800 */
[----:B------:R-:W4:Y:S01]  /*117b0*/  @P4 LDC.64 R2, c[0x0][0xa20] ;  /* 0x00028800ff024b82 */ /* 0x000f220000000a00 */
[----:B-1----:R-:W-:-:S05]  /*117c0*/  @P2 IMAD.HI.U32 R8, R17, R8, RZ ;  /* 0x0000000811082227 */ /* 0x002fca00078e00ff */
[----:B------:R-:W-:-:S04]  /*117d0*/  @P2 SHF.R.U32.HI R7, RZ, R9, R8 ;  /* 0x00000009ff072219 */ /* 0x000fc80000011608 */
[----:B------:R-:W-:Y:S01]  /*117e0*/  MOV R9, R7 ;  /* 0x0000000700097202 */ /* 0x000fe20000000f00 */
[----:B--2---:R-:W-:-:S05]  /*117f0*/  @P3 IMAD.HI.U32 R8, R7, R12, RZ ;  /* 0x0000000c07083227 */ /* 0x004fca00078e00ff */
[----:B---3--:R-:W-:-:S05]  /*11800*/  @P3 SHF.R.U32.HI R9, RZ, R11, R8 ;  /* 0x0000000bff093219 */ /* 0x008fca0000011608 */
[----:B----4-:R-:W-:Y:S01]  /*11810*/  @P4 IMAD.HI.U32 R8, R9, R2, RZ ;  /* 0x0000000209084227 */ /* 0x010fe200078e00ff */
[----:B------:R-:W-:-:S04]  /*11820*/  MOV R2, R9 ;  /* 0x0000000900027202 */ /* 0x000fc80000000f00 */
[----:B------:R-:W-:Y:S02]  /*11830*/  @P4 SHF.R.U32.HI R2, RZ, R3, R8 ;  /* 0x00000003ff024219 */ /* 0x000fe40000011608 */
[----:B------:R-:W-:Y:S02]  /*11840*/  IADD3 R3, -R9, RZ, RZ ;  /* 0x000000ff09037210 */ /* 0x000fe40007ffe1ff */
[----:B------:R-:W-:-:S03]  /*11850*/  IADD3 R2, -R2, RZ, RZ ;  /* 0x000000ff02027210 */ /* 0x000fc60007ffe1ff */
[----:B------:R-:W-:Y:S02]  /*11860*/  IMAD R10, R10, R3, R7 ;  /* 0x000000030a0a7224 */ /* 0x000fe400078e0207 */
[----:B------:R-:W-:Y:S01]  /*11870*/  IMAD R2, R13, R2, R9 ;  /* 0x000000020d027224 */ /* 0x000fe200078e0209 */
[----:B------:R-:W-:Y:S06]  /*11880*/  BRA.DIV UR4, `(.L_x_88) ;  /* 0x0000002204f87947 */ /* 0x000fec000b800000 */
[----:B------:R-:W-:-:S13]  /*11890*/  ELECT P6, URZ, PT ;  /* 0x00000000003f782f */ /* 0x000fda00038c0000 */
.L_x_140:
[----:B------:R-:W-:Y:S01]  /*118a0*/  IADD3 R3, -R7, RZ, RZ ;  /* 0x000000ff07037210 */ /* 0x000fe20007ffe1ff */
[----:B------:R-:W-:Y:S04]  /*118b0*/  BSSY B1, `(.L_x_89) ;  /* 0x0000049000017945 */ /* 0x000fe80003800000 */
[----:B------:R-:W-:Y:S01]  /*118c0*/  IMAD R3, R6, R3, R17 ;  /* 0x0000000306037224 */ /* 0x000fe200078e0211 */
[----:B------:R-:W-:-:S04]  /*118d0*/  MOV R6, RZ ;  /* 0x000000ff00067202 */ /* 0x000fc80000000f00 */
[----:B------:R-:W-:Y:S01]  /*118e0*/  SHF.L.U32 R3, R3, 0x7, RZ ;  /* 0x0000000703037819 */ /* 0x000fe200000006ff */
[----:B------:R-:W-:Y:S06]  /*118f0*/  @!P6 BRA `(.L_x_90) ;  /* 0x000000040010e947 */ /* 0x000fec0003800000 */
[----:B------:R-:W1:Y:S01]  /*11900*/  S2R R7, SR_CgaCtaId ;  /* 0x0000000000077919 */ /* 0x000e620000008800 */
[----:B------:R-:W-:-:S04]  /*11910*/  MOV R6, 0x400 ;  /* 0x0000040000067802 */ /* 0x000fc80000000f00 */
[----:B-1----:R-:W-:Y:S02]  /*11920*/  LEA R9, R7, R6, 0x18 ;  /* 0x0000000607097211 */ /* 0x002fe400078ec0ff */
[----:B------:R-:W-:Y:S02]  /*11930*/  SHF.L.U32 R6, R5, 0x1f, RZ ;  /* 0x0000001f05067819 */ /* 0x000fe400000006ff */
[----:B------:R-:W-:-:S04]  /*11940*/  LEA R7, R0, R9, 0x3 ;  /* 0x0000000900077211 */ /* 0x000fc800078e18ff */
[----:B------:R-:W1:Y:S02]  /*11950*/  SYNCS.PHASECHK.TRANS64.TRYWAIT P2, [R7+URZ+0x58460], R6 ;  /* 0x05846006070075a7 */ /* 0x000e64000804017f */
[----:B-1----:R-:W-:Y:S05]  /*11960*/  @!P2 BRA `(.L_x_91) ;  /* 0x0000002000e0a947 */ /* 0x002fea0003800000 */
.L_x_141:
[----:B------:R-:W-:Y:S01]  /*11970*/  UPRMT UR4, UR24, 0x9910, URZ ;  /* 0x0000991018047896 */ /* 0x000fe2000800003f */
[----:B-1----:R-:W-:-:S03]  /*11980*/  @P1 MOV R6, 0x7000 ;  /* 0x0000700000061802 */ /* 0x002fc60000000f00 */
[----:B------:R-:W-:Y:S01]  /*11990*/  UISETP.NE.AND UP0, UPT, UR4, 0x2, UPT ;  /* 0x000000020400788c */ /* 0x000fe2000bf05270 */
[----:B------:R1:W-:Y:S05]  /*119a0*/  @P1 SYNCS.ARRIVE.TRANS64 RZ, [R7+URZ+0x58450], R6 ;  /* 0x0584500607ff19a7 */ /* 0x0003ea000800003f */
[----:B------:R-:W-:-:S13]  /*119b0*/  PLOP3.LUT P2, PT, PT, PT, UP0, 0x80, 0x0 ;  /* 0x000000000000781c */ /* 0x000fda0003f4f008 */
[----:B-1----:R-:W-:Y:S05]  /*119c0*/  @P2 BRA `(.L_x_92) ;  /* 0x0000000000042947 */ /* 0x002fea0003800000 */
[----:B------:R-:W-:Y:S01]  /*119d0*/  BPT.TRAP 0x1 ;  /* 0x000000040000795c */ /* 0x000fe20000300000 */
.L_x_92:
[----:B------:R-:W-:Y:S05]  /*119e0*/  @P0 BRA `(.L_x_93) ;  /* 0x0000000000040947 */ /* 0x000fea0003800000 */
[----:B------:R-:W-:Y:S01]  /*119f0*/  BPT.TRAP 0x1 ;  /* 0x000000040000795c */ /* 0x000fe20000300000 */
.L_x_93:
[----:B------:R-:W-:Y:S01]  /*11a00*/  R2UR UR5, R9 ;  /* 0x00000000090572ca */ /* 0x000fe200000e0000 */
[----:B------:R-:W-:Y:S01]  /*11a10*/  UIADD3 UR4, UP0, UR22, 0xf0, URZ ;  /* 0x000000f016047890 */ /* 0x000fe2000ff1e03f */
[----:B------:R-:W-:Y:S01]  /*11a20*/  R2UR UR14, R0 ;  /* 0x00000000000e72ca */ /* 0x000fe200000e0000 */
[----:B------:R-:W-:Y:S01]  /*11a30*/  UMOV UR10, URZ ;  /* 0x0000003f000a7c82 */ /* 0x000fe20008000000 */
[----:B------:R-:W-:Y:S01]  /*11a40*/  R2UR UR9, R7 ;  /* 0x00000000070972ca */ /* 0x000fe200000e0000 */
[----:B------:R-:W-:Y:S01]  /*11a50*/  UMOV UR6, 0x0 ;  /* 0x0000000000067882 */ /* 0x000fe20000000000 */
[----:B------:R-:W-:Y:S01]  /*11a60*/  R2UR UR11, R3 ;  /* 0x00000000030b72ca */ /* 0x000fe200000e0000 */
[----:B------:R-:W-:Y:S01]  /*11a70*/  UMOV UR7, 0x10000000 ;  /* 0x1000000000077882 */ /* 0x000fe20000000000 */
[----:B------:R-:W-:Y:S01]  /*11a80*/  R2UR UR12, R10 ;  /* 0x000000000a0c72ca */ /* 0x000fe200000e0000 */
[----:B------:R-:W-:Y:S01]  /*11a90*/  UMOV UR16, 0x20 ;  /* 0x0000002000107882 */ /* 0x000fe20000000000 */
[----:B------:R-:W-:Y:S01]  /*11aa0*/  R2UR UR13, R2 ;  /* 0x00000000020d72ca */ /* 0x000fe200000e0000 */
[----:B------:R-:W-:Y:S01]  /*11ab0*/  UMOV UR18, 0x40 ;  /* 0x0000004000127882 */ /* 0x000fe20000000000 */
[----:B------:R-:W-:Y:S01]  /*11ac0*/  UMOV UR20, 0x60 ;  /* 0x0000006000147882 */ /* 0x000fe20000000000 */
[----:B------:R-:W-:Y:S01]  /*11ad0*/  UMOV UR21, 0x80 ;  /* 0x0000008000157882 */ /* 0x000fe20000000000 */
[----:B------:R-:W-:Y:S01]  /*11ae0*/  IADD3 R0, R0, 0x1, RZ ;  /* 0x0000000100007810 */ /* 0x000fe20007ffe0ff */
[----:B------:R-:W-:-:S02]  /*11af0*/  UIMAD UR14, UR14, 0x7000, UR5 ;  /* 0x000070000e0e78a4 */ /* 0x000fc4000f8e0205 */
[----:B------:R-:W-:Y:S01]  /*11b00*/  UIADD3 UR9, UR9, 0x58450, URZ ;  /* 0x0005845009097890 */ /* 0x000fe2000fffe03f */
[C---:B------:R-:W-:Y:S01]  /*11b10*/  ISETP.NE.AND P2, PT, R0.reuse, 0x2, PT ;  /* 0x000000020000780c */ /* 0x040fe20003f45270 */
[----:B------:R-:W-:Y:S02]  /*11b20*/  UIADD3.X UR5, URZ, UR23, URZ, UP0, !UPT ;  /* 0x000000173f057290 */ /* 0x000fe400087fe43f */
[----:B------:R-:W-:Y:S01]  /*11b30*/  UIADD3 UR15, UR14, 0x1000, URZ ;  /* 0x000010000e0f7890 */ /* 0x000fe2000fffe03f */
[----:B------:R-:W-:Y:S01]  /*11b40*/  SEL R6, RZ, 0x1, P2 ;  /* 0x00000001ff067807 */ /* 0x000fe20001000000 */
[----:B------:R-:W-:Y:S01]  /*11b50*/  UIADD3 UR17, UR14, 0x2000, URZ ;  /* 0x000020000e117890 */ /* 0x000fe2000fffe03f */
[----:B------:R-:W-:Y:S01]  /*11b60*/  SEL R0, R0, RZ, P2 ;  /* 0x000000ff00007207 */ /* 0x000fe20001000000 */
[----:B------:R-:W-:Y:S01]  /*11b70*/  UMOV UR8, UR14 ;  /* 0x0000000e00087c82 */ /* 0x000fe20008000000 */
[----:B------:R-:W-:Y:S01]  /*11b80*/  UIADD3 UR19, UR14, 0x3000, URZ ;  /* 0x000030000e137890 */ /* 0x000fe2000fffe03f */
[----:B------:R-:W-:Y:S01]  /*11b90*/  LOP3.LUT R5, R5, R6, RZ, 0x3c, !PT ;  /* 0x0000000605057212 */ /* 0x000fe200078e3cff */
[----:B------:R1:W-:Y:S01]  /*11ba0*/  UTMALDG.4D [UR8], [UR4], desc[UR6] ;  /* 0x00000608040075b4 */ /* 0x0003e20008019000 */
[----:B------:R-:W-:Y:S01]  /*11bb0*/  MOV R6, 0x40 ;  /* 0x0000004000067802 */ /* 0x000fe20000000f00 */
[----:B-1----:R-:W-:Y:S01]  /*11bc0*/  UMOV UR8, UR15 ;  /* 0x0000000f00087c82 */ /* 0x002fe20008000000 */
[----:B------:R-:W-:Y:S01]  /*11bd0*/  UMOV UR10, UR16 ;  /* 0x00000010000a7c82 */ /* 0x000fe20008000000 */
[----:B------:R-:W-:Y:S01]  /*11be0*/  UIADD3 UR15, UR14, 0x4000, URZ ;  /* 0x000040000e0f7890 */ /* 0x000fe2000fffe03f */
[----:B------:R1:W-:Y:S01]  /*11bf0*/  UTMALDG.4D [UR8], [UR4], desc[UR6] ;  /* 0x00000608040075b4 */ /* 0x0003e20008019000 */
[----:B------:R-:W-:Y:S01]  /*11c00*/  UIADD3 UR16, UR14, 0x5000, URZ ;  /* 0x000050000e107890 */ /* 0x000fe2000fffe03f */
[----:B-1----:R-:W-:Y:S01]  /*11c10*/  UMOV UR8, UR17 ;  /* 0x0000001100087c82 */ /* 0x002fe20008000000 */
[----:B------:R-:W-:Y:S01]  /*11c20*/  UMOV UR10, UR18 ;  /* 0x00000012000a7c82 */ /* 0x000fe20008000000 */
[----:B------:R-:W-:Y:S01]  /*11c30*/  UIADD3 UR17, UR14, 0x6000, URZ ;  /* 0x000060000e117890 */ /* 0x000fe2000fffe03f */
[----:B------:R1:W-:Y:S02]  /*11c40*/  UTMALDG.4D [UR8], [UR4], desc[UR6] ;  /* 0x00000608040075b4 */ /* 0x0003e40008019000 */
[----:B------:R-:W-:Y:S01]  /*11c50*/  UMOV UR14, 0xa0 ;  /* 0x000000a0000e7882 */ /* 0x000fe20000000000 */
[----:B-1----:R-:W-:Y:S01]  /*11c60*/  UMOV UR8, UR19 ;  /* 0x0000001300087c82 */ /* 0x002fe20008000000 */
[----:B------:R-:W-:-:S02]  /*11c70*/  UMOV UR10, UR20 ;  /* 0x00000014000a7c82 */ /* 0x000fc40008000000 */
[----:B------:R1:W-:Y:S02]  /*11c80*/  UTMALDG.4D [UR8], [UR4], desc[UR6] ;  /* 0x00000608040075b4 */ /* 0x0003e40008019000 */
[----:B-1----:R-:W-:Y:S01]  /*11c90*/  UMOV UR8, UR15 ;  /* 0x0000000f00087c82 */ /* 0x002fe20008000000 */
[----:B------:R-:W-:Y:S02]  /*11ca0*/  UMOV UR10, UR21 ;  /* 0x00000015000a7c82 */ /* 0x000fe40008000000 */
[----:B------:R1:W-:Y:S02]  /*11cb0*/  UTMALDG.4D [UR8], [UR4], desc[UR6] ;  /* 0x00000608040075b4 */ /* 0x0003e40008019000 */
[----:B-1----:R-:W-:Y:S01]  /*11cc0*/  UMOV UR8, UR16 ;  /* 0x0000001000087c82 */ /* 0x002fe20008000000 */
[----:B------:R-:W-:Y:S01]  /*11cd0*/  UMOV UR10, UR14 ;  /* 0x0000000e000a7c82 */ /* 0x000fe20008000000 */
[----:B------:R-:W-:Y:S01]  /*11ce0*/  UMOV UR14, 0xc0 ;  /* 0x000000c0000e7882 */ /* 0x000fe20000000000 */
[----:B------:R1:W-:Y:S02]  /*11cf0*/  UTMALDG.4D [UR8], [UR4], desc[UR6] ;  /* 0x00000608040075b4 */ /* 0x0003e40008019000 */
[----:B-1----:R-:W-:Y:S01]  /*11d00*/  UMOV UR8, UR17 ;  /* 0x0000001100087c82 */ /* 0x002fe20008000000 */
[----:B------:R-:W-:-:S02]  /*11d10*/  UMOV UR10, UR14 ;  /* 0x0000000e000a7c82 */ /* 0x000fc40008000000 */
[----:B------:R1:W-:Y:S02]  /*11d20*/  UTMALDG.4D [UR8], [UR4], desc[UR6] ;  /* 0x00000608040075b4 */ /* 0x0003e40008019000 */
[----:B-1----:R-:W-:Y:S01]  /*11d30*/  NOP ;  /* 0x0000000000007918 */ /* 0x002fe20000000000 */
.L_x_90:
[----:B------:R-:W-:Y:S05]  /*11d40*/  BSYNC B1 ;  /* 0x0000000000017941 */ /* 0x000fea0003800000 */
.L_x_89:
[----:B------:R-:W-:Y:S01]  /*11d50*/  LOP3.LUT P2, RZ, R4, 0xff, RZ, 0xc0, !PT ;  /* 0x000000ff04ff7812 */ /* 0x000fe2000784c0ff */
[----:B------:R-:W-:-:S12]  /*11d60*/  BSSY B1, `(.L_x_94) ;  /* 0x0000009000017945 */ /* 0x000fd80003800000 */
[----:B------:R-:W-:Y:S05]  /*11d70*/  @!P2 BRA `(.L_x_95) ;  /* 0x00000000001ca947 */ /* 0x000fea0003800000 */
[----:B------:R-:W1:Y:S01]  /*11d80*/  S2R R7, SR_CgaCtaId ;  /* 0x0000000000077919 */ /* 0x000e620000008800 */
[----:B------:R-:W-:-:S04]  /*11d90*/  MOV R4, 0x400 ;  /* 0x0000040000047802 */ /* 0x000fc80000000f00 */
[----:B-1----:R-:W-:Y:S02]  /*11da0*/  LEA R7, R7, R4, 0x18 ;  /* 0x0000000407077211 */ /* 0x002fe400078ec0ff */
[----:B------:R-:W-:Y:S02]  /*11db0*/  SHF.L.U32 R4, RZ, 0x1f, RZ ;  /* 0x0000001fff047819 */ /* 0x000fe400000006ff */
[----:B------:R1:W-:Y:S02]  /*11dc0*/  SYNCS.ARRIVE.TRANS64.A1T0 RZ, [R7+URZ+0x584b0], RZ ;  /* 0x0584b0ff07ff79a7 */ /* 0x0003e4000810003f */
[----:B------:R-:W2:Y:S02]  /*11dd0*/  SYNCS.PHASECHK.TRANS64.TRYWAIT P2, [R7+URZ+0x584b0], R4 ;  /* 0x0584b004070075a7 */ /* 0x000ea4000804017f */
[----:B-12---:R-:W-:Y:S05]  /*11de0*/  @!P2 BRA `(.L_x_96) ;  /* 0x0000001c00d4a947 */ /* 0x006fea0003800000 */
.L_x_95:
[----:B------:R-:W-:Y:S05]  /*11df0*/  BSYNC B1 ;  /* 0x0000000000017941 */ /* 0x000fea0003800000 */
.L_x_94:
[----:B------:R-:W-:Y:S04]  /*11e00*/  BSSY B1, `(.L_x_97) ;  /* 0x0000047000017945 */ /* 0x000fe80003800000 */
[----:B------:R-:W-:Y:S05]  /*11e10*/  @!P6 BRA `(.L_x_98) ;  /* 0x000000040014e947 */ /* 0x000fea0003800000 */
[----:B-1----:R-:W1:Y:S01]  /*11e20*/  S2R R7, SR_CgaCtaId ;  /* 0x0000000000077919 */ /* 0x002e620000008800 */
[----:B------:R-:W-:Y:S02]  /*11e30*/  MOV R4, 0x400 ;  /* 0x0000040000047802 */ /* 0x000fe40000000f00 */
[----:B------:R-:W-:Y:S02]  /*11e40*/  SHF.L.U32 R9, R5, 0x1f, RZ ;  /* 0x0000001f05097819 */ /* 0x000fe400000006ff */
[----:B-1----:R-:W-:-:S04]  /*11e50*/  LEA R7, R7, R4, 0x18 ;  /* 0x0000000407077211 */ /* 0x002fc800078ec0ff */
[----:B------:R-:W-:-:S04]  /*11e60*/  LEA R4, R0, R7, 0x3 ;  /* 0x0000000700047211 */ /* 0x000fc800078e18ff */
[----:B------:R-:W1:Y:S02]  /*11e70*/  SYNCS.PHASECHK.TRANS64.TRYWAIT P2, [R4+URZ+0x58460], R9 ;  /* 0x05846009040075a7 */ /* 0x000e64000804017f */
[----:B-1----:R-:W-:Y:S05]  /*11e80*/  @!P2 BRA `(.L_x_99) ;  /* 0x0000001c00c0a947 */ /* 0x002fea0003800000 */
.L_x_142:
[----:B------:R-:W-:Y:S01]  /*11e90*/  UPRMT UR4, UR24, 0x9910, URZ ;  /* 0x0000991018047896 */ /* 0x000fe2000800003f */
[----:B-1----:R-:W-:-:S03]  /*11ea0*/  @P1 MOV R9, 0x7000 ;  /* 0x0000700000091802 */ /* 0x002fc60000000f00 */
[----:B------:R-:W-:Y:S01]  /*11eb0*/  UISETP.NE.AND UP0, UPT, UR4, 0x2, UPT ;  /* 0x000000020400788c */ /* 0x000fe2000bf05270 */
[----:B------:R1:W-:Y:S05]  /*11ec0*/  @P1 SYNCS.ARRIVE.TRANS64 RZ, [R4+URZ+0x58450], R9 ;  /* 0x0584500904ff19a7 */ /* 0x0003ea000800003f */
[----:B------:R-:W-:-:S13]  /*11ed0*/  PLOP3.LUT P2, PT, PT, PT, UP0, 0x80, 0x0 ;  /* 0x000000000000781c */ /* 0x000fda0003f4f008 */
[----:B-1----:R-:W-:Y:S05]  /*11ee0*/  @P2 BRA `(.L_x_100) ;  /* 0x0000000000042947 */ /* 0x002fea0003800000 */
[----:B------:R-:W-:Y:S01]  /*11ef0*/  BPT.TRAP 0x1 ;  /* 0x000000040000795c */ /* 0x000fe20000300000 */
.L_x_100:
[----:B------:R-:W-:Y:S05]  /*11f00*/  @P0 BRA `(.L_x_101) ;  /* 0x0000000000040947 */ /* 0x000fea0003800000 */
[----:B------:R-:W-:Y:S01]  /*11f10*/  BPT.TRAP 0x1 ;  /* 0x000000040000795c */ /* 0x000fe20000300000 */
.L_x_101:
        /* <DEDUP_REMOVED lines=15> */
[----:B------:R-:W-:Y:S01]  /*12010*/  UIMAD UR14, UR14, 0x7000, UR5 ;  /* 0x000070000e0e78a4 */ /* 0x000fe2000f8e0205 */
[----:B------:R-:W-:Y:S01]  /*12020*/  IADD3 R0, R0, 0x1, RZ ;  /* 0x0000000100007810 */ /* 0x000fe20007ffe0ff */
[----:B------:R-:W-:-:S02]  /*12030*/  UIADD3.X UR5, URZ, UR23, URZ, UP0, !UPT ;  /* 0x000000173f057290 */ /* 0x000fc400087fe43f */
[----:B------:R-:W-:Y:S01]  /*12040*/  UIADD3 UR11, UR11, UR8, URZ ;  /* 0x000000080b0b7290 */ /* 0x000fe2000fffe03f */
[C---:B------:R-:W-:Y:S01]  /*12050*/  ISETP.NE.AND P2, PT, R0.reuse, 0x2, PT ;  /* 0x000000020000780c */ /* 0x040fe20003f45270 */
[----:B------:R-:W-:Y:S02]  /*12060*/  UIADD3 UR9, UR9, 0x58450, URZ ;  /* 0x0005845009097890 */ /* 0x000fe4000fffe03f */
[----:B------:R-:W-:Y:S01]  /*12070*/  UIADD3 UR15, UR14, 0x1000, URZ ;  /* 0x000010000e0f7890 */ /* 0x000fe2000fffe03f */
[----:B------:R-:W-:Y:S01]  /*12080*/  SEL R2, RZ, 0x1, P2 ;  /* 0x00000001ff027807 */ /* 0x000fe20001000000 */
[----:B------:R-:W-:Y:S01]  /*12090*/  UIADD3 UR17, UR14, 0x2000, URZ ;  /* 0x000020000e117890 */ /* 0x000fe2000fffe03f */
[----:B------:R-:W-:Y:S01]  /*120a0*/  SEL R0, R0, RZ, P2 ;  /* 0x000000ff00007207 */ /* 0x000fe20001000000 */
[----:B------:R-:W-:Y:S01]  /*120b0*/  UMOV UR8, UR14 ;  /* 0x0000000e00087c82 */ /* 0x000fe20008000000 */
[----:B------:R-:W-:Y:S01]  /*120c0*/  UIADD3 UR19, UR14, 0x3000, URZ ;  /* 0x000030000e137890 */ /* 0x000fe2000fffe03f */
[----:B------:R-:W-:Y:S01]  /*120d0*/  LOP3.LUT R5, R5, R2, RZ, 0x3c, !PT ;  /* 0x0000000205057212 */ /* 0x000fe200078e3cff */
[----:B------:R1:W-:Y:S02]  /*120e0*/  UTMALDG.4D [UR8], [UR4], desc[UR6] ;  /* 0x00000608040075b4 */ /* 0x0003e40008019000 */
        /* <DEDUP_REMOVED lines=23> */
[----:B--2---:R-:W-:Y:S01]  /*12260*/  NOP ;  /* 0x0000000000007918 */ /* 0x004fe20000000000 */
.L_x_98:
[----:B------:R-:W-:Y:S05]  /*12270*/  BSYNC B1 ;  /* 0x0000000000017941 */ /* 0x000fea0003800000 */
.L_x_97:
[----:B------:R-:W-:Y:S02]  /*12280*/  IADD3 R17, R17, UR25, RZ ;  /* 0x0000001911117c10 */ /* 0x000fe4000fffe0ff */
[----:B-1----:R-:W-:Y:S02]  /*12290*/  PRMT R4, RZ, 0x7610, R4 ;  /* 0x00007610ff047816 */ /* 0x002fe40000000004 */
[----:B------:R-:W-:-:S13]  /*122a0*/  ISETP.GE.AND P2, PT, R17, UR26, PT ;  /* 0x0000001a11007c0c */ /* 0x000fda000bf46270 */
[----:B------:R-:W-:Y:S05]  /*122b0*/  @!P2 BRA `(.L_x_102) ;  /* 0xfffffff40010a947 */ /* 0x000fea000383ffff */
[----:B------:R-:W-:Y:S05]  /*122c0*/  BSYNC B0 ;  /* 0x0000000000007941 */ /* 0x000fea0003800000 */
.L_x_87:
[----:B------:R-:W-:Y:S05]  /*122d0*/  EXIT ;  /* 0x000000000000794d */ /* 0x000fea0003800000 */
.L_x_86:
[----:B-1----:R-:W-:Y:S02]  /*122e0*/  ULDC UR4, c[0x0][0xa00] ;  /* 0x0002800000047ab9 */ /* 0x002fe40000000800 */
[----:B------:R-:W-:-:S13]  /*122f0*/  ISETP.GE.AND P0, PT, R17, UR4, PT ;  /* 0x0000000411007c0c */ /* 0x000fda000bf06270 */
[----:B------:R-:W-:Y:S05]  /*12300*/  @P0 EXIT ;  /* 0x000000000000094d */ /* 0x000fea0003800000 */
[----:B------:R-:W-:Y:S01]  /*12310*/  R2UR UR4, R18 ;  /* 0x00000000120472ca */ /* 0x000fe200000e0000 */
[----:B------:R-:W-:Y:S01]  /*12320*/  BSSY B0, `(.L_x_103) ;  /* 0x000015b000007945 */ /* 0x000fe20003800000 */
[----:B------:R-:W-:Y:S01]  /*12330*/  LOP3.LUT P0, RZ, R2, 0x1f, RZ, 0xc0, !PT ;  /* 0x0000001f02ff7812 */ /* 0x000fe2000780c0ff */
[----:B------:R-:W-:Y:S01]  /*12340*/  ULDC.64 UR16, c[0x0][0x198] ;  /* 0x0000660000107ab9 */ /* 0x000fe20000000a00 */
[----:B------:R-:W-:Y:S01]  /*12350*/  MOV R5, 0x1 ;  /* 0x0000000100057802 */ /* 0x000fe20000000f00 */
[----:B------:R-:W-:Y:S01]  /*12360*/  ULDC UR21, c[0x0][0xc] ;  /* 0x0000030000157ab9 */ /* 0x000fe20000000800 */
[----:B------:R-:W-:Y:S02]  /*12370*/  PLOP3.LUT P0, PT, P0, P2, PT, 0x2a, 0x0 ;  /* 0x000000000000781c */ /* 0x000fe40000704572 */
[----:B------:R-:W-:Y:S02]  /*12380*/  MOV R0, RZ ;  /* 0x000000ff00007202 */ /* 0x000fe40000000f00 */
[----:B------:R-:W-:-:S03]  /*12390*/  MOV R4, 0x1 ;  /* 0x0000000100047802 */ /* 0x000fc60000000f00 */
[----:B------:R-:W-:-:S12]  /*123a0*/  ULOP3.LUT UR20, UR4, 0x2, URZ, 0xfc, !UPT ;  /* 0x0000000204147892 */ /* 0x000fd8000f8efc3f */
.L_x_130:
[----:B------:R-:W1:Y:S01]  /*123b0*/  LDC R2, c[0x0][0xa04] ;  /* 0x00028100ff027b82 */ /* 0x000e620000000800 */
[----:B------:R-:W-:-:S07]  /*123c0*/  UMOV UR4, 0xffffffff ;  /* 0xffffffff00047882 */ /* 0x000fce0000000000 */
        /* <DEDUP_REMOVED lines=9> */
[----:B-1----:R-:W-:Y:S01]  /*12460*/  @P3 IMAD.HI.U32 R10, R17, R6, RZ ;  /* 0x00000006110a3227 */ /* 0x002fe200078e00ff */
[----:B------:R-:W-:-:S04]  /*12470*/  MOV R6, R17 ;  /* 0x0000001100067202 */ /* 0x000fc80000000f00 */
[----:B------:R-:W-:-:S04]  /*12480*/  @P3 SHF.R.U32.HI R6, RZ, R7, R10 ;  /* 0x00000007ff063219 */ /* 0x000fc8000001160a */
[----:B------:R-:W-:Y:S01]  /*12490*/  MOV R7, R6 ;  /* 0x0000000600077202 */ /* 0x000fe20000000f00 */
[----:B--2---:R-:W-:-:S05]  /*124a0*/  @P4 IMAD.HI.U32 R9, R6, R9, RZ ;  /* 0x0000000906094227 */ /* 0x004fca00078e00ff */
[----:B---3--:R-:W-:-:S04]  /*124b0*/  @P4 SHF.R.U32.HI R7, RZ, R12, R9 ;  /* 0x0000000cff074219 */ /* 0x008fc80000011609 */
[----:B------:R-:W-:Y:S01]  /*124c0*/  MOV R9, R7 ;  /* 0x0000000700097202 */ /* 0x000fe20000000f00 */
[----:B----4-:R-:W-:-:S05]  /*124d0*/  @P5 IMAD.HI.U32 R2, R7, R2, RZ ;  /* 0x0000000207025227 */ /* 0x010fca00078e00ff */
[----:B------:R-:W-:Y:S02]  /*124e0*/  @P5 SHF.R.U32.HI R9, RZ, R3, R2 ;  /* 0x00000003ff095219 */ /* 0x000fe40000011602 */
[----:B------:R-:W-:-:S05]  /*124f0*/  IADD3 R3, -R7, RZ, RZ ;  /* 0x000000ff07037210 */ /* 0x000fca0007ffe1ff */
[----:B------:R-:W-:Y:S01]  /*12500*/  IMAD R2, R11, R3, R6 ;  /* 0x000000030b027224 */ /* 0x000fe200078e0206 */
[----:B------:R-:W-:-:S05]  /*12510*/  IADD3 R3, -R9, RZ, RZ ;  /* 0x000000ff09037210 */ /* 0x000fca0007ffe1ff */
[----:B------:R-:W-:Y:S01]  /*12520*/  IMAD R3, R8, R3, R7 ;  /* 0x0000000308037224 */ /* 0x000fe200078e0207 */
[----:B------:R-:W-:Y:S06]  /*12530*/  BRA.DIV UR4, `(.L_x_104) ;  /* 0x0000001a04287947 */ /* 0x000fec000b800000 */
[----:B------:R-:W-:-:S13]  /*12540*/  ELECT P6, URZ, PT ;  /* 0x00000000003f782f */ /* 0x000fda00038c0000 */
.L_x_145:
[----:B------:R-:W1:Y:S01]  /*12550*/  LDC R6, c[0x0][0x28c] ;  /* 0x0000a300ff067b82 */ /* 0x000e620000000800 */
[----:B------:R-:W-:Y:S01]  /*12560*/  BSSY B1, `(.L_x_105) ;  /* 0x0000045000017945 */ /* 0x000fe20003800000 */
[----:B-1----:R-:W-:-:S13]  /*12570*/  ISETP.GT.AND P3, PT, R6, RZ, P6 ;  /* 0x000000ff0600720c */ /* 0x002fda0003764270 */
[----:B------:R-:W-:Y:S05]  /*12580*/  @!P3 BRA `(.L_x_106) ;  /* 0x000000040008b947 */ /* 0x000fea0003800000 */
[----:B------:R-:W1:Y:S01]  /*12590*/  S2R R8, SR_CgaCtaId ;  /* 0x0000000000087919 */ /* 0x000e620000008800 */
[----:B------:R-:W-:-:S04]  /*125a0*/  MOV R7, 0x400 ;  /* 0x0000040000077802 */ /* 0x000fc80000000f00 */
[----:B-1----:R-:W-:Y:S02]  /*125b0*/  LEA R9, R8, R7, 0x18 ;  /* 0x0000000708097211 */ /* 0x002fe400078ec0ff */
[----:B------:R-:W-:Y:S02]  /*125c0*/  SHF.L.U32 R7, R4, 0x1f, RZ ;  /* 0x0000001f04077819 */ /* 0x000fe400000006ff */
[----:B------:R-:W-:-:S04]  /*125d0*/  LEA R8, R0, R9, 0x3 ;  /* 0x0000000900087211 */ /* 0x000fc800078e18ff */
[----:B------:R-:W1:Y:S02]  /*125e0*/  SYNCS.PHASECHK.TRANS64.TRYWAIT P4, [R8+URZ+0x58428], R7 ;  /* 0x05842807080075a7 */ /* 0x000e64000808017f */
[----:B-1----:R-:W-:Y:S05]  /*125f0*/  @!P4 BRA `(.L_x_107) ;  /* 0x000000180018c947 */ /* 0x002fea0003800000 */
.L_x_146:
[----:B------:R-:W-:Y:S01]  /*12600*/  UPRMT UR4, UR20, 0x9910, URZ ;  /* 0x0000991014047896 */ /* 0x000fe2000800003f */
[----:B-1----:R-:W-:-:S03]  /*12610*/  @P2 MOV R7, 0xe000 ;  /* 0x0000e00000072802 */ /* 0x002fc60000000f00 */
[----:B------:R-:W-:Y:S01]  /*12620*/  UISETP.NE.AND UP0, UPT, UR4, 0x2, UPT ;  /* 0x000000020400788c */ /* 0x000fe2000bf05270 */
[----:B------:R1:W-:Y:S05]  /*12630*/  @P2 SYNCS.ARRIVE.TRANS64 RZ, [R8+URZ+0x58400], R7 ;  /* 0x0584000708ff29a7 */ /* 0x0003ea000800003f */
[----:B------:R-:W-:-:S13]  /*12640*/  PLOP3.LUT P4, PT, PT, PT, UP0, 0x80, 0x0 ;  /* 0x000000000000781c */ /* 0x000fda0003f8f008 */
[----:B-1----:R-:W-:Y:S05]  /*12650*/  @P4 BRA `(.L_x_108) ;  /* 0x0000000000044947 */ /* 0x002fea0003800000 */
[----:B------:R-:W-:Y:S01]  /*12660*/  BPT.TRAP 0x1 ;  /* 0x000000040000795c */ /* 0x000fe20000300000 */
.L_x_108:
[----:B------:R-:W-:Y:S05]  /*12670*/  @P0 BRA `(.L_x_109) ;  /* 0x0000000000040947 */ /* 0x000fea0003800000 */
[----:B------:R-:W-:Y:S01]  /*12680*/  BPT.TRAP 0x1 ;  /* 0x000000040000795c */ /* 0x000fe20000300000 */
.L_x_109:
[----:B------:R-:W-:Y:S01]  /*12690*/  IMAD R9, R0, 0xe000, R9 ;  /* 0x0000e00000097824 */ /* 0x000fe200078e0209 */
[----:B------:R-:W-:Y:S01]  /*126a0*/  R2UR UR9, R8 ;  /* 0x00000000080972ca */ /* 0x000fe200000e0000 */
[----:B------:R-:W-:Y:S01]  /*126b0*/  UIADD3 UR4, UP0, UR16, 0x1f0, URZ ;  /* 0x000001f010047890 */ /* 0x000fe2000ff1e03f */
[----:B------:R-:W-:Y:S01]  /*126c0*/  R2UR UR12, R2 ;  /* 0x00000000020c72ca */ /* 0x000fe200000e0000 */
[----:B------:R-:W-:Y:S01]  /*126d0*/  UMOV UR10, URZ ;  /* 0x0000003f000a7c82 */ /* 0x000fe20008000000 */
[----:B------:R-:W-:Y:S01]  /*126e0*/  R2UR UR14, R9 ;  /* 0x00000000090e72ca */ /* 0x000fe200000e0000 */
[----:B------:R-:W-:Y:S01]  /*126f0*/  UIADD3.X UR5, URZ, UR17, URZ, UP0, !UPT ;  /* 0x000000113f057290 */ /* 0x000fe200087fe43f */
[----:B------:R-:W-:Y:S01]  /*12700*/  R2UR UR13, R3 ;  /* 0x00000000030d72ca */ /* 0x000fe200000e0000 */
[----:B------:R-:W-:Y:S01]  /*12710*/  UMOV UR6, 0x0 ;  /* 0x0000000000067882 */ /* 0x000fe20000000000 */
[----:B------:R-:W-:Y:S01]  /*12720*/  UMOV UR7, 0x10000000 ;  /* 0x1000000000077882 */ /* 0x000fe20000000000 */
[----:B------:R-:W-:Y:S01]  /*12730*/  UMOV UR11, URZ ;  /* 0x0000003f000b7c82 */ /* 0x000fe20008000000 */
[----:B------:R-:W-:Y:S01]  /*12740*/  UMOV UR22, 0x20 ;  /* 0x0000002000167882 */ /* 0x000fe20000000000 */
[----:B------:R-:W-:Y:S01]  /*12750*/  UMOV UR23, 0x40 ;  /* 0x0000004000177882 */ /* 0x000fe20000000000 */
[----:B------:R-:W-:Y:S01]  /*12760*/  UMOV UR24, 0x60 ;  /* 0x0000006000187882 */ /* 0x000fe20000000000 */
[----:B------:R-:W-:Y:S01]  /*12770*/  UIADD3 UR9, UR9, 0x58400, URZ ;  /* 0x0005840009097890 */ /* 0x000fe2000fffe03f */
[----:B------:R-:W-:Y:S01]  /*12780*/  IADD3 R0, R0, 0x1, RZ ;  /* 0x0000000100007810 */ /* 0x000fe20007ffe0ff */
[----:B------:R-:W-:-:S02]  /*12790*/  UMOV UR25, 0x80 ;  /* 0x0000008000197882 */ /* 0x000fc40000000000 */
[----:B------:R-:W-:Y:S01]  /*127a0*/  UIADD3 UR8, UR14, 0xe000, URZ ;  /* 0x0000e0000e087890 */ /* 0x000fe2000fffe03f */
[C---:B------:R-:W-:Y:S01]  /*127b0*/  ISETP.NE.AND P4, PT, R0.reuse, 0x5, PT ;  /* 0x000000050000780c */ /* 0x040fe20003f85270 */
[----:B------:R-:W-:Y:S02]  /*127c0*/  UIADD3 UR15, UR14, 0x10000, URZ ;  /* 0x000100000e0f7890 */ /* 0x000fe4000fffe03f */
[----:B------:R-:W-:Y:S01]  /*127d0*/  UIADD3 UR18, UR14, 0x12000, URZ ;  /* 0x000120000e127890 */ /* 0x000fe2000fffe03f */
[----:B------:R-:W-:Y:S01]  /*127e0*/  SEL R7, RZ, 0x1, P4 ;  /* 0x00000001ff077807 */ /* 0x000fe20002000000 */
[----:B------:R-:W-:Y:S01]  /*127f0*/  UIADD3 UR19, UR14, 0x14000, URZ ;  /* 0x000140000e137890 */ /* 0x000fe2000fffe03f */
[----:B------:R-:W-:Y:S02]  /*12800*/  SEL R0, R0, RZ, P4 ;  /* 0x000000ff00007207 */ /* 0x000fe40002000000 */
[----:B------:R1:W-:Y:S01]  /*12810*/  UTMALDG.4D [UR8], [UR4], desc[UR6] ;  /* 0x00000608040075b4 */ /* 0x0003e20008019000 */
[----:B------:R-:W-:Y:S01]  /*12820*/  LOP3.LUT R4, R4, R7, RZ, 0x3c, !PT ;  /* 0x0000000704047212 */ /* 0x000fe200078e3cff */
[----:B-1----:R-:W-:Y:S01]  /*12830*/  UMOV UR8, UR15 ;  /* 0x0000000f00087c82 */ /* 0x002fe20008000000 */
[----:B------:R-:W-:Y:S01]  /*12840*/  UMOV UR10, UR22 ;  /* 0x00000016000a7c82 */ /* 0x000fe20008000000 */
[----:B------:R-:W-:Y:S01]  /*12850*/  UIADD3 UR15, UR14, 0x16000, URZ ;  /* 0x000160000e0f7890 */ /* 0x000fe2000fffe03f */
[----:B------:R1:W-:Y:S02]  /*12860*/  UTMALDG.4D [UR8], [UR4], desc[UR6] ;  /* 0x00000608040075b4 */ /* 0x0003e40008019000 */
[----:B-1----:R-:W-:Y:S01]  /*12870*/  UMOV UR8, UR18 ;  /* 0x0000001200087c82 */ /* 0x002fe20008000000 */
[----:B------:R-:W-:Y:S01]  /*12880*/  UMOV UR10, UR23 ;  /* 0x00000017000a7c82 */ /* 0x000fe20008000000 */
[----:B------:R-:W-:Y:S01]  /*12890*/  UIADD3 UR18, UR14, 0x18000, URZ ;  /* 0x000180000e127890 */ /* 0x000fe2000fffe03f */
[----:B------:R1:W-:Y:S01]  /*128a0*/  UTMALDG.4D [UR8], [UR4], desc[UR6] ;  /* 0x00000608040075b4 */ /* 0x0003e20008019000 */
[----:B------:R-:W-:Y:S01]  /*128b0*/  UIADD3 UR14, UR14, 0x1a000, URZ ;  /* 0x0001a0000e0e7890 */ /* 0x000fe2000fffe03f */
[----:B-1----:R-:W-:Y:S01]  /*128c0*/  UMOV UR8, UR19 ;  /* 0x0000001300087c82 */ /* 0x002fe20008000000 */
[----:B------:R-:W-:-:S02]  /*128d0*/  UMOV UR10, UR24 ;  /* 0x00000018000a7c82 */ /* 0x000fc40008000000 */
[----:B------:R1:W-:Y:S02]  /*128e0*/  UTMALDG.4D [UR8], [UR4], desc[UR6] ;  /* 0x00000608040075b4 */ /* 0x0003e40008019000 */
[----:B-1----:R-:W-:Y:S01]  /*128f0*/  UMOV UR8, UR15 ;  /* 0x0000000f00087c82 */ /* 0x002fe20008000000 */
[----:B------:R-:W-:Y:S01]  /*12900*/  UMOV UR10, UR25 ;  /* 0x00000019000a7c82 */ /* 0x000fe20008000000 */
[----:B------:R-:W-:Y:S01]  /*12910*/  UMOV UR15, 0xa0 ;  /* 0x000000a0000f7882 */ /* 0x000fe20000000000 */
        /* <DEDUP_REMOVED lines=9> */
.L_x_106:
[----:B------:R-:W-:Y:S05]  /*129b0*/  BSYNC B1 ;  /* 0x0000000000017941 */ /* 0x000fea0003800000 */
.L_x_105:
        /* <DEDUP_REMOVED lines=10> */
.L_x_111:
[----:B------:R-:W-:Y:S05]  /*12a60*/  BSYNC B1 ;  /* 0x0000000000017941 */ /* 0x000fea0003800000 */
.L_x_110:
[----:B------:R-:W-:Y:S01]  /*12a70*/  BSSY B1, `(.L_x_113) ;  /* 0x0000046000017945 */ /* 0x000fe20003800000 */
[----:B-1----:R-:W-:-:S03]  /*12a80*/  MOV R8, RZ ;  /* 0x000000ff00087202 */ /* 0x002fc60000000f00 */
        /* <DEDUP_REMOVED lines=8> */
.L_x_147:
[----:B------:R-:W-:Y:S01]  /*12b10*/  UPRMT UR4, UR20, 0x9910, URZ ;  /* 0x0000991014047896 */ /* 0x000fe2000800003f */
[----:B-1----:R-:W-:-:S03]  /*12b20*/  @P2 MOV R8, 0xe000 ;  /* 0x0000e00000082802 */ /* 0x002fc60000000f00 */
[----:B------:R-:W-:Y:S01]  /*12b30*/  UISETP.NE.AND UP0, UPT, UR4, 0x2, UPT ;  /* 0x000000020400788c */ /* 0x000fe2000bf05270 */
[----:B------:R1:W-:Y:S05]  /*12b40*/  @P2 SYNCS.ARRIVE.TRANS64 RZ, [R7+URZ+0x58400], R8 ;  /* 0x0584000807ff29a7 */ /* 0x0003ea000800003f */
[----:B------:R-:W-:-:S13]  /*12b50*/  PLOP3.LUT P3, PT, PT, PT, UP0, 0x80, 0x0 ;  /* 0x000000000000781c */ /* 0x000fda0003f6f008 */
[----:B-1----:R-:W-:Y:S05]  /*12b60*/  @P3 BRA `(.L_x_116) ;  /* 0x0000000000043947 */ /* 0x002fea0003800000 */
[----:B------:R-:W-:Y:S01]  /*12b70*/  BPT.TRAP 0x1 ;  /* 0x000000040000795c */ /* 0x000fe20000300000 */
.L_x_116:
[----:B------:R-:W-:Y:S05]  /*12b80*/  @P0 BRA `(.L_x_117) ;  /* 0x0000000000040947 */ /* 0x000fea0003800000 */
[----:B------:R-:W-:Y:S01]  /*12b90*/  BPT.TRAP 0x1 ;  /* 0x000000040000795c */ /* 0x000fe20000300000 */
.L_x_117:
        /* <DEDUP_REMOVED lines=16> */
[----:B------:R-:W-:Y:S01]  /*12ca0*/  UMOV UR25, 0x80 ;  /* 0x0000008000197882 */ /* 0x000fe20000000000 */
[----:B------:R-:W-:Y:S01]  /*12cb0*/  MOV R8, 0x1 ;  /* 0x0000000100087802 */ /* 0x000fe20000000f00 */
[----:B------:R-:W-:Y:S01]  /*12cc0*/  UIADD3 UR8, UR14, 0xe000, URZ ;  /* 0x0000e0000e087890 */ /* 0x000fe2000fffe03f */
[----:B------:R-:W-:Y:S01]  /*12cd0*/  ISETP.NE.AND P3, PT, R0, 0x5, PT ;  /* 0x000000050000780c */ /* 0x000fe20003f65270 */
[----:B------:R-:W-:-:S02]  /*12ce0*/  UIADD3 UR15, UR14, 0x10000, URZ ;  /* 0x000100000e0f7890 */ /* 0x000fc4000fffe03f */
        /* <DEDUP_REMOVED lines=30> */
.L_x_114:
[----:B------:R-:W-:Y:S05]  /*12ed0*/  BSYNC B1 ;  /* 0x0000000000017941 */ /* 0x000fea0003800000 */
.L_x_113:
[----:B------:R-:W-:-:S13]  /*12ee0*/  ISETP.GE.AND P3, PT, R6, 0x81, PT ;  /* 0x000000810600780c */ /* 0x000fda0003f66270 */
[----:B------:R-:W-:Y:S05]  /*12ef0*/  @!P3 BRA `(.L_x_118) ;  /* 0x000000080060b947 */ /* 0x000fea0003800000 */
[----:B------:R-:W-:Y:S01]  /*12f00*/  IADD3 R6, R6, 0x7f, RZ ;  /* 0x0000007f06067810 */ /* 0x000fe20007ffe0ff */
[----:B------:R-:W-:Y:S03]  /*12f10*/  BSSY B1, `(.L_x_118) ;  /* 0x0000096000017945 */ /* 0x000fe60003800000 */
[----:B------:R-:W-:-:S04]  /*12f20*/  SHF.R.S32.HI R5, RZ, 0x1f, R6 ;  /* 0x0000001fff057819 */ /* 0x000fc80000011406 */
[----:B------:R-:W-:-:S04]  /*12f30*/  LEA.HI R5, R5, R6, RZ, 0x7 ;  /* 0x0000000605057211 */ /* 0x000fc800078f38ff */
[----:B------:R-:W-:-:S04]  /*12f40*/  SHF.R.S32.HI R5, RZ, 0x7, R5 ;  /* 0x00000007ff057819 */ /* 0x000fc80000011405 */
[----:B------:R-:W-:-:S07]  /*12f50*/  SHF.L.U32 R5, R5, 0x1, RZ ;  /* 0x0000000105057819 */ /* 0x000fce00000006ff */
.L_x_129:
[----:B------:R-:W-:Y:S04]  /*12f60*/  BSSY B2, `(.L_x_119) ;  /* 0x0000045000027945 */ /* 0x000fe80003800000 */
[----:B------:R-:W-:Y:S05]  /*12f70*/  @!P6 BRA `(.L_x_120) ;  /* 0x00000004000ce947 */ /* 0x000fea0003800000 */
[----:B------:R-:W1:Y:S01]  /*12f80*/  S2R R7, SR_CgaCtaId ;  /* 0x0000000000077919 */ /* 0x000e620000008800 */
[----:B------:R-:W-:Y:S02]  /*12f90*/  MOV R6, 0x400 ;  /* 0x0000040000067802 */ /* 0x000fe40000000f00 */
[----:B------:R-:W-:Y:S02]  /*12fa0*/  SHF.L.U32 R9, R4, 0x1f, RZ ;  /* 0x0000001f04097819 */ /* 0x000fe400000006ff */
[----:B-1----:R-:W-:-:S04]  /*12fb0*/  LEA R7, R7, R6, 0x18 ;  /* 0x0000000607077211 */ /* 0x002fc800078ec0ff */
[----:B------:R-:W-:-:S04]  /*12fc0*/  LEA R6, R0, R7, 0x3 ;  /* 0x0000000700067211 */ /* 0x000fc800078e18ff */
[----:B------:R-:W1:Y:S02]  /*12fd0*/  SYNCS.PHASECHK.TRANS64.TRYWAIT P3, [R6+URZ+0x58428], R9 ;  /* 0x05842809060075a7 */ /* 0x000e64000806017f */
[----:B-1----:R-:W-:Y:S05]  /*12fe0*/  @!P3 BRA `(.L_x_121) ;  /* 0x0000000c00d8b947 */ /* 0x002fea0003800000 */
.L_x_148:
[----:B------:R-:W-:Y:S01]  /*12ff0*/  UPRMT UR4, UR20, 0x9910, URZ ;  /* 0x0000991014047896 */ /* 0x000fe2000800003f */
[----:B-1----:R-:W-:-:S03]  /*13000*/  @P2 MOV R9, 0xe000 ;  /* 0x0000e00000092802 */ /* 0x002fc60000000f00 */
[----:B------:R-:W-:Y:S01]  /*13010*/  UISETP.NE.AND UP0, UPT, UR4, 0x2, UPT ;  /* 0x000000020400788c */ /* 0x000fe2000bf05270 */
[----:B------:R1:W-:Y:S05]  /*13020*/  @P2 SYNCS.ARRIVE.TRANS64 RZ, [R6+URZ+0x58400], R9 ;  /* 0x0584000906ff29a7 */ /* 0x0003ea000800003f */
[----:B------:R-:W-:-:S13]  /*13030*/  PLOP3.LUT P3, PT, PT, PT, UP0, 0x80, 0x0 ;  /* 0x000000000000781c */ /* 0x000fda0003f6f008 */
[----:B-1----:R-:W-:Y:S05]  /*13040*/  @P3 BRA `(.L_x_122) ;  /* 0x0000000000043947 */ /* 0x002fea0003800000 */
[----:B------:R-:W-:Y:S01]  /*13050*/  BPT.TRAP 0x1 ;  /* 0x000000040000795c */ /* 0x000fe20000300000 */
.L_x_122:
[----:B------:R-:W-:Y:S05]  /*13060*/  @P0 BRA `(.L_x_123) ;  /* 0x0000000000040947 */ /* 0x000fea0003800000 */
[----:B------:R-:W-:Y:S01]  /*13070*/  BPT.TRAP 0x1 ;  /* 0x000000040000795c */ /* 0x000fe20000300000 */
.L_x_123:
        /* <DEDUP_REMOVED lines=9> */
[----:B------:R-:W-:Y:S01]  /*13110*/  R2UR UR13, R3 ;  /* 0x00000000030d72ca */ /* 0x000fe200000e0000 */
[----:B------:R-:W-:Y:S01]  /*13120*/  UMOV UR7, 0x10000000 ;  /* 0x1000000000077882 */ /* 0x000fe20000000000 */
[----:B------:R-:W-:Y:S01]  /*13130*/  UMOV UR18, 0x20 ;  /* 0x0000002000127882 */ /* 0x000fe20000000000 */
[----:B------:R-:W-:Y:S01]  /*13140*/  UMOV UR22, 0x40 ;  /* 0x0000004000167882 */ /* 0x000fe20000000000 */
[----:B------:R-:W-:Y:S01]  /*13150*/  UMOV UR24, 0x60 ;  /* 0x0000006000187882 */ /* 0x000fe20000000000 */
[----:B------:R-:W-:Y:S01]  /*13160*/  UIADD3 UR9, UR9, 0x58400, URZ ;  /* 0x0005840009097890 */ /* 0x000fe2000fffe03f */
[----:B------:R-:W-:Y:S01]  /*13170*/  IADD3 R0, R0, 0x1, RZ ;  /* 0x0000000100007810 */ /* 0x000fe20007ffe0ff */
[----:B------:R-:W-:-:S02]  /*13180*/  USHF.L.U32 UR11, UR11, 0x7, URZ ;  /* 0x000000070b0b7899 */ /* 0x000fc4000800063f */
[----:B------:R-:W-:Y:S01]  /*13190*/  UIADD3 UR8, UR14, 0xe000, URZ ;  /* 0x0000e0000e087890 */ /* 0x000fe2000fffe03f */
[C---:B------:R-:W-:Y:S01]  /*131a0*/  ISETP.NE.AND P3, PT, R0.reuse, 0x5, PT ;  /* 0x000000050000780c */ /* 0x040fe20003f65270 */
[----:B------:R-:W-:Y:S02]  /*131b0*/  UIADD3 UR15, UR14, 0x10000, URZ ;  /* 0x000100000e0f7890 */ /* 0x000fe4000fffe03f */
[----:B------:R-:W-:Y:S01]  /*131c0*/  UIADD3 UR19, UR14, 0x12000, URZ ;  /* 0x000120000e137890 */ /* 0x000fe2000fffe03f */
[----:B------:R-:W-:Y:S01]  /*131d0*/  SEL R7, RZ, 0x1, P3 ;  /* 0x00000001ff077807 */ /* 0x000fe20001800000 */
[----:B------:R-:W-:Y:S01]  /*131e0*/  UIADD3 UR23, UR14, 0x14000, URZ ;  /* 0x000140000e177890 */ /* 0x000fe2000fffe03f */
[----:B------:R-:W-:Y:S01]  /*131f0*/  SEL R0, R0, RZ, P3 ;  /* 0x000000ff00007207 */ /* 0x000fe20001800000 */
[----:B------:R-:W-:Y:S01]  /*13200*/  UMOV UR25, 0x80 ;  /* 0x0000008000197882 */ /* 0x000fe20000000000 */
        /* <DEDUP_REMOVED lines=26> */
.L_x_120:
[----:B------:R-:W-:Y:S05]  /*133b0*/  BSYNC B2 ;  /* 0x0000000000027941 */ /* 0x000fea0003800000 */
.L_x_119:
[----:B------:R-:W-:Y:S01]  /*133c0*/  ISETP.LT.OR P3, PT, R5, 0x4, !P6 ;  /* 0x000000040500780c */ /* 0x000fe20007761670 */
[----:B------:R-:W-:-:S12]  /*133d0*/  BSSY B2, `(.L_x_124) ;  /* 0x0000046000027945 */ /* 0x000fd80003800000 */
[----:B------:R-:W-:Y:S05]  /*133e0*/  @P3 BRA `(.L_x_125) ;  /* 0x0000000400103947 */ /* 0x000fea0003800000 */
[----:B------:R-:W1:Y:S01]  /*133f0*/  S2R R7, SR_CgaCtaId ;  /* 0x0000000000077919 */ /* 0x000e620000008800 */
[----:B------:R-:W-:Y:S02]  /*13400*/  MOV R6, 0x400 ;  /* 0x0000040000067802 */ /* 0x000fe40000000f00 */
[----:B------:R-:W-:Y:S02]  /*13410*/  SHF.L.U32 R9, R4, 0x1f, RZ ;  /* 0x0000001f04097819 */ /* 0x000fe400000006ff */
[----:B-1----:R-:W-:-:S04]  /*13420*/  LEA R7, R7, R6, 0x18 ;  /* 0x0000000607077211 */ /* 0x002fc800078ec0ff */
[----:B------:R-:W-:-:S04]  /*13430*/  LEA R6, R0, R7, 0x3 ;  /* 0x0000000700067211 */ /* 0x000fc800078e18ff */
[----:B------:R-:W1:Y:S02]  /*13440*/  SYNCS.PHASECHK.TRANS64.TRYWAIT P3, [R6+URZ+0x58428], R9 ;  /* 0x05842809060075a7 */ /* 0x000e64000806017f */
[----:B-1----:R-:W-:Y:S05]  /*13450*/  @!P3 BRA `(.L_x_126) ;  /* 0x0000000800d0b947 */ /* 0x002fea0003800000 */
.L_x_149:
[----:B------:R-:W-:Y:S01]  /*13460*/  UPRMT UR4, UR20, 0x9910, URZ ;  /* 0x0000991014047896 */ /* 0x000fe2000800003f */
[----:B-1----:R-:W-:-:S03]  /*13470*/  @P1 MOV R9, 0xe000 ;  /* 0x0000e00000091802 */ /* 0x002fc60000000f00 */
[----:B------:R-:W-:Y:S01]  /*13480*/  UISETP.NE.AND UP0, UPT, UR4, 0x2, UPT ;  /* 0x000000020400788c */ /* 0x000fe2000bf05270 */
[----:B------:R1:W-:Y:S05]  /*13490*/  @P1 SYNCS.ARRIVE.TRANS64 RZ, [R6+URZ+0x58400], R9 ;  /* 0x0584000906ff19a7 */ /* 0x0003ea000800003f */
[----:B------:R-:W-:-:S13]  /*134a0*/  PLOP3.LUT P3, PT, PT, PT, UP0, 0x80, 0x0 ;  /* 0x000000000000781c */ /* 0x000fda0003f6f008 */
[----:B-1----:R-:W-:Y:S05]  /*134b0*/  @P3 BRA `(.L_x_127) ;  /* 0x0000000000043947 */ /* 0x002fea0003800000 */
[----:B------:R-:W-:Y:S01]  /*134c0*/  BPT.TRAP 0x1 ;  /* 0x000000040000795c */ /* 0x000fe20000300000 */
.L_x_127:
[----:B------:R-:W-:Y:S05]  /*134d0*/  @P0 BRA `(.L_x_128) ;  /* 0x0000000000040947 */ /* 0x000fea0003800000 */
[----:B------:R-:W-:Y:S01]  /*134e0*/  BPT.TRAP 0x1 ;  /* 0x000000040000795c */ /* 0x000fe20000300000 */
.L_x_128:
        /* <DEDUP_REMOVED lines=16> */
[----:B------:R-:W-:Y:S01]  /*135f0*/  USHF.L.U32 UR11, UR11, 0x7, URZ ;  /* 0x000000070b0b7899 */ /* 0x000fe2000800063f */
[----:B------:R-:W-:Y:S01]  /*13600*/  IADD3 R8, R8, 0x1, RZ ;  /* 0x0000000108087810 */ /* 0x000fe20007ffe0ff */
[----:B------:R-:W-:Y:S01]  /*13610*/  UIADD3 UR8, UR14, 0xe000, URZ ;  /* 0x0000e0000e087890 */ /* 0x000fe2000fffe03f */
[----:B------:R-:W-:Y:S01]  /*13620*/  ISETP.NE.AND P3, PT, R0, 0x5, PT ;  /* 0x000000050000780c */ /* 0x000fe20003f65270 */
[----:B------:R-:W-:-:S02]  /*13630*/  UIADD3 UR15, UR14, 0x10000, URZ ;  /* 0x000100000e0f7890 */ /* 0x000fc4000fffe03f */
        /* <DEDUP_REMOVED lines=31> */
.L_x_125:
[----:B------:R-:W-:Y:S05]  /*13830*/  BSYNC B2 ;  /* 0x0000000000027941 */ /* 0x000fea0003800000 */
.L_x_124:
[C---:B------:R-:W-:Y:S02]  /*13840*/  ISETP.GT.AND P3, PT, R5.reuse, 0x4, PT ;  /* 0x000000040500780c */ /* 0x040fe40003f64270 */
[----:B------:R-:W-:-:S11]  /*13850*/  IADD3 R5, R5, -0x2, RZ ;  /* 0xfffffffe05057810 */ /* 0x000fd60007ffe0ff */
[----:B------:R-:W-:Y:S05]  /*13860*/  @P3 BRA `(.L_x_129) ;  /* 0xfffffff400bc3947 */ /* 0x000fea000383ffff */
[----:B------:R-:W-:Y:S05]  /*13870*/  BSYNC B1 ;  /* 0x0000000000017941 */ /* 0x000fea0003800000 */
.L_x_118:
[----:B------:R-:W-:Y:S01]  /*13880*/  IADD3 R17, R17, UR21, RZ ;  /* 0x0000001511117c10 */ /* 0x000fe2000fffe0ff */
[----:B------:R-:W-:Y:S01]  /*13890*/  ULDC UR4, c[0x0][0xa00] ;  /* 0x0002800000047ab9 */ /* 0x000fe20000000800 */
[----:B------:R-:W-:Y:S02]  /*138a0*/  PRMT R5, RZ, 0x7610, R5 ;  /* 0x00007610ff057816 */ /* 0x000fe40000000005 */
[----:B------:R-:W-:-:S13]  /*138b0*/  ISETP.GE.AND P3, PT, R17, UR4, PT ;  /* 0x0000000411007c0c */ /* 0x000fda000bf66270 */
[----:B------:R-:W-:Y:S05]  /*138c0*/  @!P3 BRA `(.L_x_130) ;  /* 0xffffffe800b8b947 */ /* 0x000fea000383ffff */
[----:B------:R-:W-:Y:S05]  /*138d0*/  BSYNC B0 ;  /* 0x0000000000007941 */ /* 0x000fea0003800000 */
.L_x_103:
[----:B------:R-:W-:Y:S05]  /*138e0*/  EXIT ;  /* 0x000000000000794d */ /* 0x000fea0003800000 */
.L_x_17:
[----:B-1----:R-:W-:-:S04]  /*138f0*/  MOV R5, UR4 ;  /* 0x0000000400057c02 */ /* 0x002fc80008000f00 */
[----:B------:R1:W2:Y:S03]  /*13900*/  SYNCS.PHASECHK.TRANS64.TRYWAIT P1, [R5+URZ+0x58450], R0 ;  /* 0x05845000050075a7 */ /* 0x0002a6000802017f */
[----:B--2---:R-:W-:Y:S05]  /*13910*/  @!P1 NANOSLEEP.SYNCS 0x989680 ;  /* 0x009896800000995d */ /* 0x004fea0003900000 */
[----:B------:R-:W2:Y:S02]  /*13920*/  @!P1 SYNCS.PHASECHK.TRANS64 P1, [R5+URZ+0x58450], R0 ;  /* 0x05845000050095a7 */ /* 0x000ea4000802007f */
[----:B--2---:R-:W-:Y:S05]  /*13930*/  @!P1 BRA `(.L_x_17) ;  /* 0xfffffffc00ec9947 */ /* 0x004fea000383ffff */
[----:B------:R-:W-:Y:S05]  /*13940*/  BRA `(.L_x_131) ;  /* 0xfffffed800787947 */ /* 0x000fea000383ffff */
.L_x_19:
[----:B-1----:R-:W-:-:S04]  /*13950*/  MOV R7, UR7 ;  /* 0x0000000700077c02 */ /* 0x002fc80008000f00 */
[----:B------:R1:W2:Y:S03]  /*13960*/  SYNCS.PHASECHK.TRANS64.TRYWAIT P1, [R7+URZ+0x58400], R4 ;  /* 0x05840004070075a7 */ /* 0x0002a6000802017f */
[----:B--2---:R-:W-:Y:S05]  /*13970*/  @!P1 NANOSLEEP.SYNCS 0x989680 ;  /* 0x009896800000995d */ /* 0x004fea0003900000 */
[----:B------:R-:W2:Y:S02]  /*13980*/  @!P1 SYNCS.PHASECHK.TRANS64 P1, [R7+URZ+0x58400], R4 ;  /* 0x05840004070095a7 */ /* 0x000ea4000802007f */
[----:B--2---:R-:W-:Y:S05]  /*13990*/  @!P1 BRA `(.L_x_19) ;  /* 0xfffffffc00ec9947 */ /* 0x004fea000383ffff */
[----:B------:R-:W-:Y:S05]  /*139a0*/  BRA `(.L_x_132) ;  /* 0xfffffed800907947 */ /* 0x000fea000383ffff */
.L_x_20:
[----:B------:R-:W-:-:S06]  /*139b0*/  ULEA UR4, UR61, UR6, 0x3 ;  /* 0x000000063d047291 */ /* 0x000fcc000f8e183f */
[----:B-1----:R-:W-:-:S04]  /*139c0*/  MOV R4, UR4 ;  /* 0x0000000400047c02 */ /* 0x002fc80008000f00 */
[----:B------:R1:W2:Y:S03]  /*139d0*/  SYNCS.PHASECHK.TRANS64.TRYWAIT P1, [R4+URZ+-0x8], R5 ;  /* 0xfffff805040075a7 */ /* 0x0002a6000802017f */
[----:B--2---:R-:W-:Y:S05]  /*139e0*/  @!P1 NANOSLEEP.SYNCS 0x989680 ;  /* 0x009896800000995d */ /* 0x004fea0003900000 */
[----:B------:R-:W2:Y:S02]  /*139f0*/  @!P1 SYNCS.PHASECHK.TRANS64 P1, [R4+URZ+-0x8], R5 ;  /* 0xfffff805040095a7 */ /* 0x000ea4000802007f */
[----:B--2---:R-:W-:Y:S05]  /*13a00*/  @!P1 BRA `(.L_x_20) ;  /* 0xfffffffc00e89947 */ /* 0x004fea000383ffff */
[----:B------:R-:W-:Y:S05]  /*13a10*/  BRA `(.L_x_133) ;  /* 0xfffffed800807947 */ /* 0x000fea000383ffff */
.L_x_22:
[----:B-1----:R-:W-:-:S04]  /*13a20*/  MOV R57, UR5 ;  /* 0x0000000500397c02 */ /* 0x002fc80008000f00 */
[----:B------:R1:W2:Y:S03]  /*13a30*/  SYNCS.PHASECHK.TRANS64.TRYWAIT P1, [R57+URZ+0x58400], R4 ;  /* 0x05840004390075a7 */ /* 0x0002a6000802017f */
[----:B--2---:R-:W-:Y:S05]  /*13a40*/  @!P1 NANOSLEEP.SYNCS 0x989680 ;  /* 0x009896800000995d */ /* 0x004fea0003900000 */
[----:B------:R-:W2:Y:S02]  /*13a50*/  @!P1 SYNCS.PHASECHK.TRANS64 P1, [R57+URZ+0x58400], R4 ;  /* 0x05840004390095a7 */ /* 0x000ea4000802007f */
[----:B--2---:R-:W-:Y:S05]  /*13a60*/  @!P1 BRA `(.L_x_22) ;  /* 0xfffffffc00ec9947 */ /* 0x004fea000383ffff */
[----:B------:R-:W-:Y:S05]  /*13a70*/  BRA `(.L_x_134) ;  /* 0xffffff0800447947 */ /* 0x000fea000383ffff */
.L_x_27:
[----:B-1----:R-:W-:-:S04]  /*13a80*/  MOV R10, UR6 ;  /* 0x00000006000a7c02 */ /* 0x002fc80008000f00 */
[----:B------:R1:W2:Y:S03]  /*13a90*/  SYNCS.PHASECHK.TRANS64.TRYWAIT P2, [R10+URZ+0x58400], R7 ;  /* 0x058400070a0075a7 */ /* 0x0002a6000804017f */
[----:B--2---:R-:W-:Y:S05]  /*13aa0*/  @!P2 NANOSLEEP.SYNCS 0x989680 ;  /* 0x009896800000a95d */ /* 0x004fea0003900000 */
[----:B------:R-:W2:Y:S02]  /*13ab0*/  @!P2 SYNCS.PHASECHK.TRANS64 P2, [R10+URZ+0x58400], R7 ;  /* 0x058400070a00a5a7 */ /* 0x000ea4000804007f */
[----:B--2---:R-:W-:Y:S05]  /*13ac0*/  @!P2 BRA `(.L_x_27) ;  /* 0xfffffffc00eca947 */ /* 0x004fea000383ffff */
[----:B------:R-:W-:Y:S05]  /*13ad0*/  BRA `(.L_x_135) ;  /* 0xffffff1c00d87947 */ /* 0x000fea000383ffff */
.L_x_31:
[----:B-1----:R-:W-:-:S04]  /*13ae0*/  MOV R56, UR7 ;  /* 0x0000000700387c02 */ /* 0x002fc80008000f00 */
[----:B------:R1:W2:Y:S03]  /*13af0*/  SYNCS.PHASECHK.TRANS64.TRYWAIT P2, [R56+URZ+0x58400], R79 ;  /* 0x0584004f380075a7 */ /* 0x0002a6000804017f */
[----:B--2---:R-:W-:Y:S05]  /*13b00*/  @!P2 NANOSLEEP.SYNCS 0x989680 ;  /* 0x009896800000a95d */ /* 0x004fea0003900000 */
[----:B------:R-:W2:Y:S02]  /*13b10*/  @!P2 SYNCS.PHASECHK.TRANS64 P2, [R56+URZ+0x58400], R79 ;  /* 0x0584004f3800a5a7 */ /* 0x000ea4000804007f */
[----:B--2---:R-:W-:Y:S05]  /*13b20*/  @!P2 BRA `(.L_x_31) ;  /* 0xfffffffc00eca947 */ /* 0x004fea000383ffff */
[----:B------:R-:W-:Y:S05]  /*13b30*/  BRA `(.L_x_30) ;  /* 0xffffff4800e47947 */ /* 0x000fea000383ffff */
.L_x_39:
[----:B--2---:R-:W-:-:S04]  /*13b40*/  MOV R10, UR6 ;  /* 0x00000006000a7c02 */ /* 0x004fc80008000f00 */
[----:B------:R2:W3:Y:S03]  /*13b50*/  SYNCS.PHASECHK.TRANS64.TRYWAIT P2, [R10+URZ+0x58400], R7 ;  /* 0x058400070a0075a7 */ /* 0x0004e6000804017f */
[----:B---3--:R-:W-:Y:S05]  /*13b60*/  @!P2 NANOSLEEP.SYNCS 0x989680 ;  /* 0x009896800000a95d */ /* 0x008fea0003900000 */
[----:B------:R-:W3:Y:S02]  /*13b70*/  @!P2 SYNCS.PHASECHK.TRANS64 P2, [R10+URZ+0x58400], R7 ;  /* 0x058400070a00a5a7 */ /* 0x000ee4000804007f */
[----:B---3--:R-:W-:Y:S05]  /*13b80*/  @!P2 BRA `(.L_x_39) ;  /* 0xfffffffc00eca947 */ /* 0x008fea000383ffff */
[----:B------:R-:W-:Y:S05]  /*13b90*/  BRA `(.L_x_136) ;  /* 0xffffff6000a87947 */ /* 0x000fea000383ffff */
.L_x_43:
[----:B-1----:R-:W-:-:S04]  /*13ba0*/  MOV R56, UR10 ;  /* 0x0000000a00387c02 */ /* 0x002fc80008000f00 */
[----:B------:R1:W2:Y:S03]  /*13bb0*/  SYNCS.PHASECHK.TRANS64.TRYWAIT P2, [R56+URZ+0x58400], R77 ;  /* 0x0584004d380075a7 */ /* 0x0002a6000804017f */
[----:B--2---:R-:W-:Y:S05]  /*13bc0*/  @!P2 NANOSLEEP.SYNCS 0x989680 ;  /* 0x009896800000a95d */ /* 0x004fea0003900000 */
[----:B------:R-:W2:Y:S02]  /*13bd0*/  @!P2 SYNCS.PHASECHK.TRANS64 P2, [R56+URZ+0x58400], R77 ;  /* 0x0584004d3800a5a7 */ /* 0x000ea4000804007f */
[----:B--2---:R-:W-:Y:S05]  /*13be0*/  @!P2 BRA `(.L_x_43) ;  /* 0xfffffffc00eca947 */ /* 0x004fea000383ffff */
[----:B------:R-:W-:Y:S05]  /*13bf0*/  BRA `(.L_x_42) ;  /* 0xffffff9400e07947 */ /* 0x000fea000383ffff */
.L_x_63:
[----:B------:R-:W-:-:S13]  /*13c00*/  R2UR UR4, R0 ;  /* 0x00000000000472ca */ /* 0x000fda00000e0000 */
[----:B--2---:R-:W-:-:S04]  /*13c10*/  MOV R5, UR4 ;  /* 0x0000000400057c02 */ /* 0x004fc80008000f00 */
[----:B------:R2:W3:Y:S03]  /*13c20*/  SYNCS.PHASECHK.TRANS64.TRYWAIT P1, [R5+URZ+0x8], R4 ;  /* 0x00000804050075a7 */ /* 0x0004e6000802017f */
[----:B---3--:R-:W-:Y:S05]  /*13c30*/  @!P1 NANOSLEEP.SYNCS 0x989680 ;  /* 0x009896800000995d */ /* 0x008fea0003900000 */
[----:B------:R-:W3:Y:S02]  /*13c40*/  @!P1 SYNCS.PHASECHK.TRANS64 P1, [R5+URZ+0x8], R4 ;  /* 0x00000804050095a7 */ /* 0x000ee4000802007f */
[----:B---3--:R-:W-:Y:S05]  /*13c50*/  @!P1 BRA `(.L_x_63) ;  /* 0xfffffffc00e89947 */ /* 0x008fea000383ffff */
[----:B------:R-:W-:Y:S05]  /*13c60*/  BRA `(.L_x_137) ;  /* 0xffffffb800907947 */ /* 0x000fea000383ffff */
.L_x_88:
[----:B------:R-:W-:Y:S01]  /*13c70*/  BSSY B1, `(.L_x_138) ;  /* 0x0000006000017945 */ /* 0x000fe20003800000 */
[----:B------:R-:W-:-:S07]  /*13c80*/  MOV R15, 0xffffffff ;  /* 0xffffffff000f7802 */ /* 0x000fce0000000f00 */
[----:B------:R-:W-:Y:S05]  /*13c90*/  WARPSYNC.COLLECTIVE R15, `(.L_x_139) ;  /* 0x000000000f0c7348 */ /* 0x000fea0003c00000 */
[----:B------:R-:W-:Y:S02]  /*13ca0*/  ELECT P6, UR62, PT ;  /* 0x00000000003e782f */ /* 0x000fe400038c0000 */
[----:B------:R-:W-:Y:S01]  /*13cb0*/  MOV R14, UR62 ;  /* 0x0000003e000e7c02 */ /* 0x000fe20008000f00 */
[----:B------:R-:W-:Y:S10]  /*13cc0*/  ENDCOLLECTIVE ;  /* 0x000000000000791b */ /* 0x000ff40003800000 */
.L_x_139:
[----:B------:R-:W-:Y:S05]  /*13cd0*/  BSYNC B1 ;  /* 0x0000000000017941 */ /* 0x000fea0003800000 */
.L_x_138:
[----:B------:R-:W-:Y:S05]  /*13ce0*/  BRA `(.L_x_140) ;  /* 0xffffffd800ec7947 */ /* 0x000fea000383ffff */
.L_x_91:
[----:B-1----:R1:W2:Y:S02]  /*13cf0*/  SYNCS.PHASECHK.TRANS64.TRYWAIT P2, [R7+URZ+0x58460], R6 ;  /* 0x05846006070075a7 */ /* 0x0022a4000804017f */
[----:B--2---:R-:W-:Y:S05]  /*13d00*/  @!P2 NANOSLEEP.SYNCS 0x989680 ;  /* 0x009896800000a95d */ /* 0x004fea0003900000 */
[----:B------:R-:W2:Y:S02]  /*13d10*/  @!P2 SYNCS.PHASECHK.TRANS64 P2, [R7+URZ+0x58460], R6 ;  /* 0x058460060700a5a7 */ /* 0x000ea4000804007f */
[----:B--2---:R-:W-:Y:S05]  /*13d20*/  @!P2 BRA `(.L_x_91) ;  /* 0xfffffffc00f0a947 */ /* 0x004fea000383ffff */
[----:B------:R-:W-:Y:S05]  /*13d30*/  BRA `(.L_x_141) ;  /* 0xffffffdc000c7947 */ /* 0x000fea000383ffff */
.L_x_96:
[----:B-1----:R1:W2:Y:S02]  /*13d40*/  SYNCS.PHASECHK.TRANS64.TRYWAIT P2, [R7+URZ+0x584b0], R4 ;  /* 0x0584b004070075a7 */ /* 0x0022a4000804017f */
[----:B--2---:R-:W-:Y:S05]  /*13d50*/  @!P2 NANOSLEEP.SYNCS 0x989680 ;  /* 0x009896800000a95d */ /* 0x004fea0003900000 */
[----:B------:R-:W2:Y:S02]  /*13d60*/  @!P2 SYNCS.PHASECHK.TRANS64 P2, [R7+URZ+0x584b0], R4 ;  /* 0x0584b0040700a5a7 */ /* 0x000ea4000804007f */
[----:B--2---:R-:W-:Y:S05]  /*13d70*/  @!P2 BRA `(.L_x_96) ;  /* 0xfffffffc00f0a947 */ /* 0x004fea000383ffff */
[----:B------:R-:W-:Y:S05]  /*13d80*/  BRA `(.L_x_95) ;  /* 0xffffffe000187947 */ /* 0x000fea000383ffff */
.L_x_99:
[----:B-1----:R1:W2:Y:S02]  /*13d90*/  SYNCS.PHASECHK.TRANS64.TRYWAIT P2, [R4+URZ+0x58460], R9 ;  /* 0x05846009040075a7 */ /* 0x0022a4000804017f */
[----:B--2---:R-:W-:Y:S05]  /*13da0*/  @!P2 NANOSLEEP.SYNCS 0x989680 ;  /* 0x009896800000a95d */ /* 0x004fea0003900000 */
[----:B------:R-:W2:Y:S02]  /*13db0*/  @!P2 SYNCS.PHASECHK.TRANS64 P2, [R4+URZ+0x58460], R9 ;  /* 0x058460090400a5a7 */ /* 0x000ea4000804007f */
[----:B--2---:R-:W-:Y:S05]  /*13dc0*/  @!P2 BRA `(.L_x_99) ;  /* 0xfffffffc00f0a947 */ /* 0x004fea000383ffff */
[----:B------:R-:W-:Y:S05]  /*13dd0*/  BRA `(.L_x_142) ;  /* 0xffffffe0002c7947 */ /* 0x000fea000383ffff */
.L_x_104:
[----:B------:R-:W-:Y:S01]  /*13de0*/  BSSY B1, `(.L_x_143) ;  /* 0x0000006000017945 */ /* 0x000fe20003800000 */
[----:B------:R-:W-:-:S07]  /*13df0*/  MOV R15, 0xffffffff ;  /* 0xffffffff000f7802 */ /* 0x000fce0000000f00 */
[----:B------:R-:W-:Y:S05]  /*13e00*/  WARPSYNC.COLLECTIVE R15, `(.L_x_144) ;  /* 0x000000000f0c7348 */ /* 0x000fea0003c00000 */
[----:B------:R-:W-:Y:S02]  /*13e10*/  ELECT P6, UR62, PT ;  /* 0x00000000003e782f */ /* 0x000fe400038c0000 */
[----:B------:R-:W-:Y:S01]  /*13e20*/  MOV R14, UR62 ;  /* 0x0000003e000e7c02 */ /* 0x000fe20008000f00 */
[----:B------:R-:W-:Y:S10]  /*13e30*/  ENDCOLLECTIVE ;  /* 0x000000000000791b */ /* 0x000ff40003800000 */
.L_x_144:
[----:B------:R-:W-:Y:S05]  /*13e40*/  BSYNC B1 ;  /* 0x0000000000017941 */ /* 0x000fea0003800000 */
.L_x_143:
[----:B------:R-:W-:Y:S05]  /*13e50*/  BRA `(.L_x_145) ;  /* 0xffffffe400bc7947 */ /* 0x000fea000383ffff */
.L_x_107:
[----:B-1----:R1:W2:Y:S02]  /*13e60*/  SYNCS.PHASECHK.TRANS64.TRYWAIT P4, [R8+URZ+0x58428], R7 ;  /* 0x05842807080075a7 */ /* 0x0022a4000808017f */
[----:B--2---:R-:W-:Y:S05]  /*13e70*/  @!P4 NANOSLEEP.SYNCS 0x989680 ;  /* 0x009896800000c95d */ /* 0x004fea0003900000 */
[----:B------:R-:W2:Y:S02]  /*13e80*/  @!P4 SYNCS.PHASECHK.TRANS64 P4, [R8+URZ+0x58428], R7 ;  /* 0x058428070800c5a7 */ /* 0x000ea4000808007f */
[----:B--2---:R-:W-:Y:S05]  /*13e90*/  @!P4 BRA `(.L_x_107) ;  /* 0xfffffffc00f0c947 */ /* 0x004fea000383ffff */
[----:B------:R-:W-:Y:S05]  /*13ea0*/  BRA `(.L_x_146) ;  /* 0xffffffe400d47947 */ /* 0x000fea000383ffff */
.L_x_112:
[----:B-1----:R1:W2:Y:S02]  /*13eb0*/  SYNCS.PHASECHK.TRANS64.TRYWAIT P4, [R5+URZ+0x584b0], R8 ;  /* 0x0584b008050075a7 */ /* 0x0022a4000808017f */
[----:B--2---:R-:W-:Y:S05]  /*13ec0*/  @!P4 NANOSLEEP.SYNCS 0x989680 ;  /* 0x009896800000c95d */ /* 0x004fea0003900000 */
[----:B------:R-:W2:Y:S02]  /*13ed0*/  @!P4 SYNCS.PHASECHK.TRANS64 P4, [R5+URZ+0x584b0], R8 ;  /* 0x0584b0080500c5a7 */ /* 0x000ea4000808007f */
[----:B--2---:R-:W-:Y:S05]  /*13ee0*/  @!P4 BRA `(.L_x_112) ;  /* 0xfffffffc00f0c947 */ /* 0x004fea000383ffff */
[----:B------:R-:W-:Y:S05]  /*13ef0*/  BRA `(.L_x_111) ;  /* 0xffffffe800d87947 */ /* 0x000fea000383ffff */
.L_x_115:
[----:B-1----:R1:W2:Y:S02]  /*13f00*/  SYNCS.PHASECHK.TRANS64.TRYWAIT P3, [R7+URZ+0x58428], R8 ;  /* 0x05842808070075a7 */ /* 0x0022a4000806017f */
[----:B--2---:R-:W-:Y:S05]  /*13f10*/  @!P3 NANOSLEEP.SYNCS 0x989680 ;  /* 0x009896800000b95d */ /* 0x004fea0003900000 */
[----:B------:R-:W2:Y:S02]  /*13f20*/  @!P3 SYNCS.PHASECHK.TRANS64 P3, [R7+URZ+0x58428], R8 ;  /* 0x058428080700b5a7 */ /* 0x000ea4000806007f */
[----:B--2---:R-:W-:Y:S05]  /*13f30*/  @!P3 BRA `(.L_x_115) ;  /* 0xfffffffc00f0b947 */ /* 0x004fea000383ffff */
[----:B------:R-:W-:Y:S05]  /*13f40*/  BRA `(.L_x_147) ;  /* 0xffffffe800f07947 */ /* 0x000fea000383ffff */
.L_x_121:
[----:B-1----:R1:W2:Y:S02]  /*13f50*/  SYNCS.PHASECHK.TRANS64.TRYWAIT P3, [R6+URZ+0x58428], R9 ;  /* 0x05842809060075a7 */ /* 0x0022a4000806017f */
[----:B--2---:R-:W-:Y:S05]  /*13f60*/  @!P3 NANOSLEEP.SYNCS 0x989680 ;  /* 0x009896800000b95d */ /* 0x004fea0003900000 */
[----:B------:R-:W2:Y:S02]  /*13f70*/  @!P3 SYNCS.PHASECHK.TRANS64 P3, [R6+URZ+0x58428], R9 ;  /* 0x058428090600b5a7 */ /* 0x000ea4000806007f */
[----:B--2---:R-:W-:Y:S05]  /*13f80*/  @!P3 BRA `(.L_x_121) ;  /* 0xfffffffc00f0b947 */ /* 0x004fea000383ffff */
[----:B------:R-:W-:Y:S05]  /*13f90*/  BRA `(.L_x_148) ;  /* 0xfffffff000147947 */ /* 0x000fea000383ffff */
.L_x_126:
[----:B-1----:R1:W2:Y:S02]  /*13fa0*/  SYNCS.PHASECHK.TRANS64.TRYWAIT P3, [R6+URZ+0x58428], R9 ;  /* 0x05842809060075a7 */ /* 0x0022a4000806017f */
[----:B--2---:R-:W-:Y:S05]  /*13fb0*/  @!P3 NANOSLEEP.SYNCS 0x989680 ;  /* 0x009896800000b95d */ /* 0x004fea0003900000 */
[----:B------:R-:W2:Y:S02]  /*13fc0*/  @!P3 SYNCS.PHASECHK.TRANS64 P3, [R6+URZ+0x58428], R9 ;  /* 0x058428090600b5a7 */ /* 0x000ea4000806007f */
[----:B--2---:R-:W-:Y:S05]  /*13fd0*/  @!P3 BRA `(.L_x_126) ;  /* 0xfffffffc00f0b947 */ /* 0x004fea000383ffff */
[----:B------:R-:W-:Y:S05]  /*13fe0*/  BRA `(.L_x_149) ;  /* 0xfffffff4001c7947 */ /* 0x000fea000383ffff */
        .weak           $__internal_0_$__cuda_sm20_rcp_rn_f32_slowpath
        .type           $__internal_0_$__cuda_sm20_rcp_rn_f32_slowpath,@function
        .size           $__internal_0_$__cuda_sm20_rcp_rn_f32_slowpath,(.L_x_155 - $__internal_0_$__cuda_sm20_rcp_rn_f32_slowpath)
$__internal_0_$__cuda_sm20_rcp_rn_f32_slowpath:
[----:B------:R-:W-:Y:S01]  /*13ff0*/  SHF.L.U32 R4, R5, 0x1, RZ ;  /* 0x0000000105047819 */ /* 0x000fe200000006ff */
[----:B------:R-:W-:Y:S03]  /*14000*/  BSSY B2, `(.L_x_150) ;  /* 0x0000030000027945 */ /* 0x000fe60003800000 */
[----:B------:R-:W-:-:S04]  /*14010*/  SHF.R.U32.HI R26, RZ, 0x18, R4 ;  /* 0x00000018ff1a7819 */ /* 0x000fc80000011604 */
[----:B------:R-:W-:-:S13]  /*14020*/  ISETP.NE.U32.AND P0, PT, R26, RZ, PT ;  /* 0x000000ff1a00720c */ /* 0x000fda0003f05070 */
[----:B------:R-:W-:Y:S05]  /*14030*/  @P0 BRA `(.L_x_151) ;  /* 0x0000000000280947 */ /* 0x000fea0003800000 */
[----:B------:R-:W-:-:S04]  /*14040*/  SHF.L.U32 R4, R5, 0x1, RZ ;  /* 0x0000000105047819 */ /* 0x000fc800000006ff */
[----:B------:R-:W-:-:S13]  /*14050*/  ISETP.NE.AND P0, PT, R4, RZ, PT ;  /* 0x000000ff0400720c */ /* 0x000fda0003f05270 */
[----:B------:R-:W-:Y:S01]  /*14060*/  @P0 FFMA R14, R5, 1.84467440737095516160e+19, RZ ;  /* 0x5f800000050e0823 */ /* 0x000fe200000000ff */
[----:B------:R-:W-:Y:S08]  /*14070*/  @!P0 MUFU.RCP R13, R5 ;  /* 0x00000005000d8308 */ /* 0x000ff00000001000 */
[----:B------:R-:W1:Y:S02]  /*14080*/  @P0 MUFU.RCP R15, R14 ;  /* 0x0000000e000f0308 */ /* 0x000e640000001000 */
[----:B-1----:R-:W-:-:S04]  /*14090*/  @P0 FFMA R4, R14, R15, -1 ;  /* 0xbf8000000e040423 */ /* 0x002fc8000000000f */
[----:B------:R-:W-:-:S04]  /*140a0*/  @P0 FADD.FTZ R4, -R4, -RZ ;  /* 0x800000ff04040221 */ /* 0x000fc80000010100 */
[----:B------:R-:W-:-:S04]  /*140b0*/  @P0 FFMA R4, R15, R4, R15 ;  /* 0x000000040f040223 */ /* 0x000fc8000000000f */
[----:B------:R-:W-:Y:S01]  /*140c0*/  @P0 FFMA R13, R4, 1.84467440737095516160e+19, RZ ;  /* 0x5f800000040d0823 */ /* 0x000fe200000000ff */
[----:B------:R-:W-:Y:S06]  /*140d0*/  BRA `(.L_x_152) ;  /* 0x0000000000887947 */ /* 0x000fec0003800000 */
.L_x_151:
[----:B------:R-:W-:-:S04]  /*140e0*/  IADD3 R27, R26, -0xfd, RZ ;  /* 0xffffff031a1b7810 */ /* 0x000fc80007ffe0ff */
[----:B------:R-:W-:-:S13]  /*140f0*/  ISETP.GT.U32.AND P0, PT, R27, 0x1, PT ;  /* 0x000000011b00780c */ /* 0x000fda0003f04070 */
[----:B------:R-:W-:Y:S05]  /*14100*/  @P0 BRA `(.L_x_153) ;  /* 0x0000000000780947 */ /* 0x000fea0003800000 */
[----:B------:R-:W-:Y:S02]  /*14110*/  LOP3.LUT R4, R5, 0x7fffff, RZ, 0xc0, !PT ;  /* 0x007fffff05047812 */ /* 0x000fe400078ec0ff */
[----:B------:R-:W-:Y:S02]  /*14120*/  MOV R20, 0x3 ;  /* 0x0000000300147802 */ /* 0x000fe40000000f00 */
[----:B------:R-:W-:Y:S02]  /*14130*/  LOP3.LUT R4, R4, 0x3f800000, RZ, 0xfc, !PT ;  /* 0x3f80000004047812 */ /* 0x000fe400078efcff */
[----:B------:R-:W-:Y:S02]  /*14140*/  SHF.L.U32 R20, R20, R27, RZ ;  /* 0x0000001b14147219 */ /* 0x000fe400000006ff */
[----:B------:R-:W1:Y:S02]  /*14150*/  MUFU.RCP R13, R4 ;  /* 0x00000004000d7308 */ /* 0x000e640000001000 */
[----:B-1----:R-:W-:-:S04]  /*14160*/  FFMA R14, R4, R13, -1 ;  /* 0xbf800000040e7423 */ /* 0x002fc8000000000d */
[----:B------:R-:W-:-:S04]  /*14170*/  FADD.FTZ R14, -R14, -RZ ;  /* 0x800000ff0e0e7221 */ /* 0x000fc80000010100 */
[CCC-:B------:R-:W-:Y:S01]  /*14180*/  FFMA.RM R15, R13.reuse, R14.reuse, R13.reuse ;  /* 0x0000000e0d0f7223 */ /* 0x1c0fe2000000400d */
[----:B------:R-:W-:-:S04]  /*14190*/  FFMA.RP R14, R13, R14, R13 ;  /* 0x0000000e0d0e7223 */ /* 0x000fc8000000800d */
[C---:B------:R-:W-:Y:S02]  /*141a0*/  LOP3.LUT R13, R15.reuse, 0x7fffff, RZ, 0xc0, !PT ;  /* 0x007fffff0f0d7812 */ /* 0x040fe400078ec0ff */
[----:B------:R-:W-:Y:S02]  /*141b0*/  FSETP.NEU.FTZ.AND P0, PT, R15, R14, PT ;  /* 0x0000000e0f00720b */ /* 0x000fe40003f1d000 */
[----:B------:R-:W-:Y:S02]  /*141c0*/  LOP3.LUT R13, R13, 0x800000, RZ, 0xfc, !PT ;  /* 0x008000000d0d7812 */ /* 0x000fe400078efcff */
[----:B------:R-:W-:Y:S02]  /*141d0*/  SEL R14, RZ, 0xffffffff, !P0 ;  /* 0xffffffffff0e7807 */ /* 0x000fe40004000000 */
[----:B------:R-:W-:Y:S02]  /*141e0*/  LOP3.LUT R20, R20, R13, RZ, 0xc0, !PT ;  /* 0x0000000d14147212 */ /* 0x000fe400078ec0ff */
[----:B------:R-:W-:-:S02]  /*141f0*/  IADD3 R14, -R14, RZ, RZ ;  /* 0x000000ff0e0e7210 */ /* 0x000fc40007ffe1ff */
[-C--:B------:R-:W-:Y:S02]  /*14200*/  SHF.R.U32.HI R20, RZ, R27.reuse, R20 ;  /* 0x0000001bff147219 */ /* 0x080fe40000011614 */
[----:B------:R-:W-:Y:S02]  /*14210*/  LOP3.LUT P1, RZ, R14, R27, R13, 0xf8, !PT ;  /* 0x0000001b0eff7212 */ /* 0x000fe4000782f80d */
[C---:B------:R-:W-:Y:S02]  /*14220*/  LOP3.LUT P0, RZ, R20.reuse, 0x1, RZ, 0xc0, !PT ;  /* 0x0000000114ff7812 */ /* 0x040fe4000780c0ff */
[----:B------:R-:W-:-:S04]  /*14230*/  LOP3.LUT P2, RZ, R20, 0x2, RZ, 0xc0, !PT ;  /* 0x0000000214ff7812 */ /* 0x000fc8000784c0ff */
[----:B------:R-:W-:Y:S02]  /*14240*/  PLOP3.LUT P0, PT, P0, P1, P2, 0xe0, 0x0 ;  /* 0x000000000000781c */ /* 0x000fe40000703c20 */
[----:B------:R-:W-:Y:S02]  /*14250*/  LOP3.LUT P1, RZ, R5, 0x7fffff, RZ, 0xc0, !PT ;  /* 0x007fffff05ff7812 */ /* 0x000fe4000782c0ff */
[----:B------:R-:W-:-:S04]  /*14260*/  SEL R4, RZ, 0x1, !P0 ;  /* 0x00000001ff047807 */ /* 0x000fc80004000000 */
[----:B------:R-:W-:-:S04]  /*14270*/  IADD3 R4, -R4, RZ, RZ ;  /* 0x000000ff04047210 */ /* 0x000fc80007ffe1ff */
[----:B------:R-:W-:Y:S02]  /*14280*/  ISETP.GE.AND P0, PT, R4, RZ, PT ;  /* 0x000000ff0400720c */ /* 0x000fe40003f06270 */
[----:B------:R-:W-:-:S04]  /*14290*/  IADD3 R4, R26, -0xfc, RZ ;  /* 0xffffff041a047810 */ /* 0x000fc80007ffe0ff */
[----:B------:R-:W-:-:S07]  /*142a0*/  SHF.R.U32.HI R4, RZ, R4, R13 ;  /* 0x00000004ff047219 */ /* 0x000fce000001160d */
[----:B------:R-:W-:-:S04]  /*142b0*/  @!P0 IADD3 R4, R4, 0x1, RZ ;  /* 0x0000000104048810 */ /* 0x000fc80007ffe0ff */
[----:B------:R-:W-:-:S04]  /*142c0*/  @!P1 SHF.L.U32 R4, R4, 0x1, RZ ;  /* 0x0000000104049819 */ /* 0x000fc800000006ff */
[----:B------:R-:W-:Y:S01]  /*142d0*/  LOP3.LUT R13, R4, 0x80000000, R5, 0xf8, !PT ;  /* 0x80000000040d7812 */ /* 0x000fe200078ef805 */
[----:B------:R-:W-:Y:S06]  /*142e0*/  BRA `(.L_x_152) ;  /* 0x0000000000047947 */ /* 0x000fec0003800000 */
.L_x_153:
[----:B------:R1:W2:Y:S02]  /*142f0*/  MUFU.RCP R13, R5 ;  /* 0x00000005000d7308 */ /* 0x0002a40000001000 */
.L_x_152:
[----:B------:R-:W-:Y:S05]  /*14300*/  BSYNC B2 ;  /* 0x0000000000027941 */ /* 0x000fea0003800000 */
.L_x_150:
[----:B------:R-:W-:Y:S02]  /*14310*/  MOV R4, R21 ;  /* 0x0000001500047202 */ /* 0x000fe40000000f00 */
[----:B-1----:R-:W-:-:S04]  /*14320*/  MOV R5, 0x0 ;  /* 0x0000000000057802 */ /* 0x002fc80000000f00 */
[----:B--2---:R-:W-:Y:S05]  /*14330*/  RET.REL.NODEC R4 `(_ZN7cutlass13device_kernelINS_4fmha6kernel28FmhaKernelTmaWarpSpecializedINS1_10collective30FmhaMainloopTmaWarpSpecializedINS_6half_tEffN4cute5tupleIJNS7_1CILi128EEESA_NS9_ILi224EEEEEENS8_IJiNS9_ILi1EEENS8_IJiiEEEEEESF_SF_NS4_14ResidualFusionEJNS2_6OptionILNS2_3TagE0ENS9_ILb1EEEEENSH_ILSI_2ESJ_EEEEENS4_15FmhaFwdEpilogueIS6_fNS8_IJNS9_ILi64EEESB_SA_EEEEENS2_23PersistentTileSchedulerEJSK_SL_EEEEEvNT_6ParamsE) ;  /* 0xfffffebc04307950 */ /* 0x004fea0003c3ffff */
.L_x_154:
[----:B------:R-:W-:-:S00]  /*14340*/  BRA `(.L_x_154) ;  /* 0xfffffffc00fc7947 */ /* 0x000fc0000383ffff */
[----:B------:R-:W-:-:S00]  /*14350*/  NOP ;  /* 0x0000000000007918 */ /* 0x000fc00000000000 */
        /* <DEDUP_REMOVED lines=10> */
.L_x_155:


//--------------------- .nv.global.init           --------------------------
	.section	.nv.global.init,"aw",@progbits
.nv.global.init:
	.type		$str$24,@object
	.size		$str$24,($str$25 - $str$24)
$str$24:
        /*0000*/ 	.byte	0x28, 0x61, 0x64, 0x64, 0x72, 0x65, 0x73, 0x73, 0x20, 0x26, 0x20, 0x6d, 0x61, 0x73, 0x6b, 0x29
        /*0010*/ 	.byte	0x20, 0x3d, 0x3d, 0x20, 0x30, 0x00
	.type		$str$25,@object
	.size		$str$25,(__unnamed_1 - $str$25)
$str$25:
        /*0016*/ 	.byte	0x2f, 0x74, 0x6d, 0x70, 0x2f, 0x63, 0x75, 0x74, 0x6c, 0x61, 0x73, 0x73, 0x5f, 0x73, 0x77, 0x65
        /*0026*/ 	.byte	0x65, 0x70, 0x5f, 0x73, 0x72, 0x63, 0x2f, 0x69, 0x6e, 0x63, 0x6c, 0x75, 0x64, 0x65, 0x2f, 0x63
        /*0036*/ 	.byte	0x75, 0x74, 0x65, 0x2f, 0x70, 0x6f, 0x69, 0x6e, 0x74, 0x65, 0x72, 0x5f, 0x66, 0x6c, 0x61, 0x67
        /*0046*/ 	.byte	0x67, 0x65, 0x64, 0x2e, 0x68, 0x70, 0x70, 0x00
	.type		__unnamed_1,@object
	.size		__unnamed_1,(__unnamed_2 - __unnamed_1)
__unnamed_1:
        /*004e*/ 	.byte	0x61, 0x75, 0x74, 0x6f, 0x20, 0x63, 0x75, 0x74, 0x65, 0x3a, 0x3a, 0x61, 0x73, 0x5f, 0x70, 0x6f
        /* <DEDUP_REMOVED lines=27> */
        /*020e*/ 	.byte	0x3e, 0x3e, 0x3e, 0x3e, 0x3e, 0x5d, 0x00
	.type		__unnamed_2,@object
	.size		__unnamed_2,(.L_1 - __unnamed_2)
__unnamed_2:
        /* <DEDUP_REMOVED lines=29> */
.L_1:


//--------------------- .nv.shared._ZN7cutlass13device_kernelINS_4fmha6kernel28FmhaKernelTmaWarpSpecializedINS1_10collective30FmhaMainloopTmaWarpSpecializedINS_6half_tEffN4cute5tupleIJNS7_1CILi128EEESA_NS9_ILi224EEEEEENS8_IJiNS9_ILi1EEENS8_IJiiEEEEEESF_SF_NS4_14ResidualFusionEJNS2_6OptionILNS2_3TagE0ENS9_ILb1EEEEENSH_ILSI_2ESJ_EEEEENS4_15FmhaFwdEpilogueIS6_fNS8_IJNS9_ILi64EEESB_SA_EEEEENS2_23PersistentTileSchedulerEJSK_SL_EEEEEvNT_6ParamsE --------------------------
	.section	.nv.shared._ZN7cutlass13device_kernelINS_4fmha6kernel28FmhaKernelTmaWarpSpecializedINS1_10collective30FmhaMainloopTmaWarpSpecializedINS_6half_tEffN4cute5tupleIJNS7_1CILi128EEESA_NS9_ILi224EEEEEENS8_IJiNS9_ILi1EEENS8_IJiiEEEEEESF_SF_NS4_14ResidualFusionEJNS2_6OptionILNS2_3TagE0ENS9_ILb1EEEEENSH_ILSI_2ESJ_EEEEENS4_15FmhaFwdEpilogueIS6_fNS8_IJNS9_ILi64EEESB_SA_EEEEENS2_23PersistentTileSchedulerEJSK_SL_EEEEEvNT_6ParamsE,"aw",@nobits
	.sectionflags	@""
	.align	16
	.zero		1024


//--------------------- .nv.shared.reserved.0     --------------------------
	.section	.nv.shared.reserved.0,"aw",@nobits
	.weak		__nv_reservedSMEM_offset_0_alias
	.size		__nv_reservedSMEM_offset_0_alias, 0, 0
	.other		__nv_reservedSMEM_offset_0_alias,@"STO_CUDA_RESERVED_SHARED STV_DEFAULT"
__nv_reservedSMEM_offset_0_alias:
	.zero		0


//--------------------- .nv.global                --------------------------
	.section	.nv.global,"aw",@nobits
.nv.global:
	.type		_ZN39_INTERNAL_c14faea9_4_k_cu_67c25ee8_36154cute1_E,@object
	.size		_ZN39_INTERNAL_c14faea9_4_k_cu_67c25ee8_36154cute1_E,(_ZN39_INTERNAL_c14faea9_4_k_cu_67c25ee8_36154cuda3std3__45__cpo6cbeginE - _ZN39_INTERNAL_c14faea9_4_k_cu_67c25ee8_36154cute1_E)
_ZN39_INTERNAL_c14faea9_4_k_cu_67c25ee8_36154cute1_E:
	.zero		1
	.type		_ZN39_INTERNAL_c14faea9_4_k_cu_67c25ee8_36154cuda3std3__45__cpo6cbeginE,@object
	.size		_ZN39_INTERNAL_c14faea9_4_k_cu_67c25ee8_36154cuda3std3__45__cpo6cbeginE,(_ZN39_INTERNAL_c14faea9_4_k_cu_67c25ee8_36154cuda3std3__48in_placeE - _ZN39_INTERNAL_c14faea9_4_k_cu_67c25ee8_36154cuda3std3__45__cpo6cbeginE)
_ZN39_INTERNAL_c14faea9_4_k_cu_67c25ee8_36154cuda3std3__45__cpo6cbeginE:
	.zero		1
	.type		_ZN39_INTERNAL_c14faea9_4_k_cu_67c25ee8_36154cuda3std3__48in_placeE,@object
	.size		_ZN39_INTERNAL_c14faea9_4_k_cu_67c25ee8_36154cuda3std3__48in_placeE,(_ZN39_INTERNAL_c14faea9_4_k_cu_67c25ee8_36154cuda3std6ranges3__45__cpo9iter_moveE - _ZN39_INTERNAL_c14faea9_4_k_cu_67c25ee8_36154cuda3std3__48in_placeE)
_ZN39_INTERNAL_c14faea9_4_k_cu_67c25ee8_36154cuda3std3__48in_placeE:
	.zero		1
	.type		_ZN39_INTERNAL_c14faea9_4_k_cu_67c25ee8_36154cuda3std6ranges3__45__cpo9iter_moveE,@object
	.size		_ZN39_INTERNAL_c14faea9_4_k_cu_67c25ee8_36154cuda3std6ranges3__45__cpo9iter_moveE,(_ZN39_INTERNAL_c14faea9_4_k_cu_67c25ee8_36154cuda3std3__45__cpo5beginE - _ZN39_INTERNAL_c14faea9_4_k_cu_67c25ee8_36154cuda3std6ranges3__45__cpo9iter_moveE)
_ZN39_INTERNAL_c14faea9_4_k_cu_67c25ee8_36154cuda3std6ranges3__45__cpo9iter_moveE:
	.zero		1
	.type		_ZN39_INTERNAL_c14faea9_4_k_cu_67c25ee8_36154cuda3std3__45__cpo5beginE,@object
	.size		_ZN39_INTERNAL_c14faea9_4_k_cu_67c25ee8_36154cuda3std3__45__cpo5beginE,(_ZN39_INTERNAL_c14faea9_4_k_cu_67c25ee8_36154cuda3std3__441_GLOBAL__N__c14faea9_4_k_cu_67c25ee8_36156ignoreE - _ZN39_INTERNAL_c14faea9_4_k_cu_67c25ee8_36154cuda3std3__45__cpo5beginE)
_ZN39_INTERNAL_c14faea9_4_k_cu_67c25ee8_36154cuda3std3__45__cpo5beginE:
	.zero		1
	.type		_ZN39_INTERNAL_c14faea9_4_k_cu_67c25ee8_36154cuda3std3__441_GLOBAL__N__c14faea9_4_k_cu_67c25ee8_36156ignoreE,@object
	.size		_ZN39_INTERNAL_c14faea9_4_k_cu_67c25ee8_36154cuda3std3__441_GLOBAL__N__c14faea9_4_k_cu_67c25ee8_36156ignoreE,(_ZN39_INTERNAL_c14faea9_4_k_cu_67c25ee8_36154cute7productE - _ZN39_INTERNAL_c14faea9_4_k_cu_67c25ee8_36154cuda3std3__441_GLOBAL__N__c14faea9_4_k_cu_67c25ee8_36156ignoreE)
_ZN39_INTERNAL_c14faea9_4_k_cu_67c25ee8_36154cuda3std3__441_GLOBAL__N__c14faea9_4_k_cu_67c25ee8_36156ignoreE:
	.zero		1
	.type		_ZN39_INTERNAL_c14faea9_4_k_cu_67c25ee8_36154cute7productE,@object
	.size		_ZN39_INTERNAL_c14faea9_4_k_cu_67c25ee8_36154cute7productE,(_ZN39_INTERNAL_c14faea9_4_k_cu_67c25ee8_36154cuda3std3__45__cpo3endE - _ZN39_INTERNAL_c14faea9_4_k_cu_67c25ee8_36154cute7productE)
_ZN39_INTERNAL_c14faea9_4_k_cu_67c25ee8_36154cute7productE:
	.zero		1
	.type		_ZN39_INTERNAL_c14faea9_4_k_cu_67c25ee8_36154cuda3std3__45__cpo3endE,@object
	.size		_ZN39_INTERNAL_c14faea9_4_k_cu_67c25ee8_36154cuda3std3__45__cpo3endE,(_ZN39_INTERNAL_c14faea9_4_k_cu_67c25ee8_36154cuda3std3__419piecewise_constructE - _ZN39_INTERNAL_c14faea9_4_k_cu_67c25ee8_36154cuda3std3__45__cpo3endE)
_ZN39_INTERNAL_c14faea9_4_k_cu_67c25ee8_36154cuda3std3__45__cpo3endE:
	.zero		1
	.type		_ZN39_INTERNAL_c14faea9_4_k_cu_67c25ee8_36154cuda3std3__419piecewise_constructE,@object
	.size		_ZN39_INTERNAL_c14faea9_4_k_cu_67c25ee8_36154cuda3std3__419piecewise_constructE,(_ZN39_INTERNAL_c14faea9_4_k_cu_67c25ee8_36154cuda3std3__45__cpo4cendE - _ZN39_INTERNAL_c14faea9_4_k_cu_67c25ee8_36154cuda3std3__419piecewise_constructE)
_ZN39_INTERNAL_c14faea9_4_k_cu_67c25ee8_36154cuda3std3__419piecewise_constructE:
	.zero		1
	.type		_ZN39_INTERNAL_c14faea9_4_k_cu_67c25ee8_36154cuda3std3__45__cpo4cendE,@object
	.size		_ZN39_INTERNAL_c14faea9_4_k_cu_67c25ee8_36154cuda3std3__45__cpo4cendE,(_ZN39_INTERNAL_c14faea9_4_k_cu_67c25ee8_36154cuda3std6ranges3__45__cpo4swapE - _ZN39_INTERNAL_c14faea9_4_k_cu_67c25ee8_36154cuda3std3__45__cpo4cendE)
_ZN39_INTERNAL_c14faea9_4_k_cu_67c25ee8_36154cuda3std3__45__cpo4cendE:
	.zero		1
	.type		_ZN39_INTERNAL_c14faea9_4_k_cu_67c25ee8_36154cuda3std6ranges3__45__cpo4swapE,@object
	.size		_ZN39_INTERNAL_c14faea9_4_k_cu_67c25ee8_36154cuda3std6ranges3__45__cpo4swapE,(.L_9 - _ZN39_INTERNAL_c14faea9_4_k_cu_67c25ee8_36154cuda3std6ranges3__45__cpo4swapE)
_ZN39_INTERNAL_c14faea9_4_k_cu_67c25ee8_36154cuda3std6ranges3__45__cpo4swapE:
	.zero		1
.L_9:


//--------------------- .nv.constant0._ZN7cutlass13device_kernelINS_4fmha6kernel28FmhaKernelTmaWarpSpecializedINS1_10collective30FmhaMainloopTmaWarpSpecializedINS_6half_tEffN4cute5tupleIJNS7_1CILi128EEESA_NS9_ILi224EEEEEENS8_IJiNS9_ILi1EEENS8_IJiiEEEEEESF_SF_NS4_14ResidualFusionEJNS2_6OptionILNS2_3TagE0ENS9_ILb1EEEEENSH_ILSI_2ESJ_EEEEENS4_15FmhaFwdEpilogueIS6_fNS8_IJNS9_ILi64EEESB_SA_EEEEENS2_23PersistentTileSchedulerEJSK_SL_EEEEEvNT_6ParamsE --------------------------
	.section	.nv.constant0._ZN7cutlass13device_kernelINS_4fmha6kernel28FmhaKernelTmaWarpSpecializedINS1_10collective30FmhaMainloopTmaWarpSpecializedINS_6half_tEffN4cute5tupleIJNS7_1CILi128EEESA_NS9_ILi224EEEEEENS8_IJiNS9_ILi1EEENS8_IJiiEEEEEESF_SF_NS4_14ResidualFusionEJNS2_6OptionILNS2_3TagE0ENS9_ILb1EEEEENSH_ILSI_2ESJ_EEEEENS4_15FmhaFwdEpilogueIS6_fNS8_IJNS9_ILi64EEESB_SA_EEEEENS2_23PersistentTileSchedulerEJSK_SL_EEEEEvNT_6ParamsE,"a",@progbits
	.sectionflags	@""
	.align	4
.nv.constant0._ZN7cutlass13device_kernelINS_4fmha6kernel28FmhaKernelTmaWarpSpecializedINS1_10collective30FmhaMainloopTmaWarpSpecializedINS_6half_tEffN4cute5tupleIJNS7_1CILi128EEESA_NS9_ILi224EEEEEENS8_IJiNS9_ILi1EEENS8_IJiiEEEEEESF_SF_NS4_14ResidualFusionEJNS2_6OptionILNS2_3TagE0ENS9_ILb1EEEEENSH_ILSI_2ESJ_EEEEENS4_15FmhaFwdEpilogueIS6_fNS8_IJNS9_ILi64EEESB_SA_EEEEENS2_23PersistentTileSchedulerEJSK_SL_EEEEEvNT_6ParamsE:
	.zero		2688


//--------------------- SYMBOLS --------------------------

	.type		.nv.reservedSmem.offset0,@object
	.size		.nv.reservedSmem.offset0,0x4
	.type		__assertfail,@function
